	.target	sm_100a

	.elftype	@"ET_EXEC"


//--------------------- .note.nv.tkinfo           --------------------------
	.section	.note.nv.tkinfo,"",@"SHT_NOTE"
	.sectionflags	@"SHF_NOTE_NV_TKINFO"
	.tkinfo
        /*0018*/ 	.word	0x00000002
        /*0030*/ 	.string	""
        /*0030*/ 	.string	"ptxas"
        /*0030*/ 	.string	"Cuda compilation tools, release 13.0, V13.0.88"
        /*0030*/ 	.string	"Build cuda_13.0.r13.0/compiler.36424714_0"
        /*0030*/ 	.string	"-arch sm_100a -m 64 "



//--------------------- .note.nv.cuinfo           --------------------------
	.section	.note.nv.cuinfo,"",@"SHT_NOTE"
	.sectionflags	@"SHF_NOTE_NV_CUINFO"
        /*0018*/ 	.short	0x0002
        /*001a*/ 	.short	0x0064
        /*001c*/ 	.short	0x0082
	.zero		2


//--------------------- .nv.info                  --------------------------
	.section	.nv.info,"",@"SHT_CUDA_INFO"
	.align	4


	//----- nvinfo : EIATTR_REGCOUNT
	.align		4
        /*0000*/ 	.byte	0x04, 0x2f
        /*0002*/ 	.short	(.L_19 - .L_18)
	.align		4
.L_18:
        /*0004*/ 	.word	index@(_ZN7cutlass13device_kernelINS_4gemm6kernel13GemmUniversalIN4cute5tupleIJiiiiEEENS1_10collective13CollectiveMmaINS1_46MainloopSm100TmaUmmaWarpSpecializedBlockScaledILi15ELi2ELi2ENS5_IJNS4_1CILi1EEENSA_ILi8EEESB_EEEEENS5_IJNSA_ILi128EEENSA_ILi64EEESF_EEENS5_IJNS_12float_e2m1_tENS_13float_ue8m0_tEEEENS5_IJNS5_IJlSB_lEEENS4_6LayoutINS5_IJNS5_IJNS5_IJNSA_ILi32EEENSA_ILi4EEEEEEiEEESQ_NS5_IJSB_iEEEEEENS5_IJNS5_IJNS5_IJNSA_ILi16EEESO_EEEiEEENS5_IJNS5_IJNSA_ILi0EEESB_EEENSA_ILi512EEEEEENS5_IJSW_iEEEEEEEEEEESK_S13_NS4_8TiledMMAINS4_8MMA_AtomIJNS4_17SM100_MMA_MXF4_SSISI_SI_fSJ_Li128ELi64ELi32ELNS4_4UMMA5MajorE0ELS18_0ELNS17_7ScaleInE0ELS19_0EEEEEENSM_INS5_IJSB_SB_SB_EEENS5_IJSW_SW_SW_EEEEENS5_IJNS4_10UnderscoreES1F_S1F_EEEEENS5_IJNS4_23SM90_TMA_LOAD_MULTICASTES1I_EEENS5_IJNS4_14ComposedLayoutINS4_7SwizzleILi2ELi4ELi3EEENS4_18smem_ptr_flag_bitsILi4EEENSM_INS5_IJSC_SF_EEENS5_IJSF_SB_EEEEEEENSM_INS5_IJNS5_IJNS5_IJSP_SB_EEENS5_IJSN_NSA_ILi2EEEEEEEEESB_NS5_IJS1U_SB_EEEEEENS5_IJNS5_IJNS5_IJSU_SY_EEESX_EEESW_NS5_IJS1U_SY_EEEEEEEEEEEvNS4_8identityENS5_IJNS4_13SM90_TMA_LOADES26_EEES24_vS25_EENS_8epilogue10collective18CollectiveEpilogueINS29_23Sm100TmaWarpSpecializedILi3ELi2ELi32ELb1ELb0EEEJSH_NS5_IJNSM_ISF_SB_EENSM_ISN_SB_EEEEENS_10bfloat16_tESL_S2H_SL_NS29_6fusion15FusionCallbacksIS2D_NS2I_17LinearCombinationIS2H_fS2H_fLNS_15FloatRoundStyleE2EEESH_S2G_JEEENS4_5SM1004TMEM4LOAD26SM100_TMEM_LOAD_32dp32b32xES26_NS1K_IS1M_NS1N_ILi16EEENSM_INS5_IJSC_SN_EEENS5_IJSN_SB_EEEEEEENS4_39AutoVectorizingCopyWithAssumedAlignmentILi128EEENS4_14SM90_TMA_STOREES2W_S2Y_S2Y_EEEvvEEEEvNT_6ParamsE)
        /*0008*/ 	.word	0x0000006f


	//----- nvinfo : EIATTR_FRAME_SIZE
	.align		4
.L_19:
        /*000c*/ 	.byte	0x04, 0x11
        /*000e*/ 	.short	(.L_21 - .L_20)
	.align		4
.L_20:
        /*0010*/ 	.word	index@($__internal_2_$__cuda_sm10x_tcgen05_guardrail_trap_unallocated_columns_being_dealloced)
        /*0014*/ 	.word	0x00000000


	//----- nvinfo : EIATTR_FRAME_SIZE
	.align		4
.L_21:
        /*0018*/ 	.byte	0x04, 0x11
        /*001a*/ 	.short	(.L_23 - .L_22)
	.align		4
.L_22:
        /*001c*/ 	.word	index@($__internal_1_$__cuda_sm10x_tcgen05_guardrail_trap_phase_invalid_during_alloc)
        /*0020*/ 	.word	0x00000000


	//----- nvinfo : EIATTR_FRAME_SIZE
	.align		4
.L_23:
        /*0024*/ 	.byte	0x04, 0x11
        /*0026*/ 	.short	(.L_25 - .L_24)
	.align		4
.L_24:
        /*0028*/ 	.word	index@($__internal_0_$__cuda_sm10x_tcgen05_guardrail_trap_col_being_dealloced_not_returned_by_alloc)
        /*002c*/ 	.word	0x00000000


	//----- nvinfo : EIATTR_FRAME_SIZE
	.align		4
.L_25:
        /*0030*/ 	.byte	0x04, 0x11
        /*0032*/ 	.short	(.L_27 - .L_26)
	.align		4
.L_26:
        /*0034*/ 	.word	index@(_ZN7cutlass13device_kernelINS_4gemm6kernel13GemmUniversalIN4cute5tupleIJiiiiEEENS1_10collective13CollectiveMmaINS1_46MainloopSm100TmaUmmaWarpSpecializedBlockScaledILi15ELi2ELi2ENS5_IJNS4_1CILi1EEENSA_ILi8EEESB_EEEEENS5_IJNSA_ILi128EEENSA_ILi64EEESF_EEENS5_IJNS_12float_e2m1_tENS_13float_ue8m0_tEEEENS5_IJNS5_IJlSB_lEEENS4_6LayoutINS5_IJNS5_IJNS5_IJNSA_ILi32EEENSA_ILi4EEEEEEiEEESQ_NS5_IJSB_iEEEEEENS5_IJNS5_IJNS5_IJNSA_ILi16EEESO_EEEiEEENS5_IJNS5_IJNSA_ILi0EEESB_EEENSA_ILi512EEEEEENS5_IJSW_iEEEEEEEEEEESK_S13_NS4_8TiledMMAINS4_8MMA_AtomIJNS4_17SM100_MMA_MXF4_SSISI_SI_fSJ_Li128ELi64ELi32ELNS4_4UMMA5MajorE0ELS18_0ELNS17_7ScaleInE0ELS19_0EEEEEENSM_INS5_IJSB_SB_SB_EEENS5_IJSW_SW_SW_EEEEENS5_IJNS4_10UnderscoreES1F_S1F_EEEEENS5_IJNS4_23SM90_TMA_LOAD_MULTICASTES1I_EEENS5_IJNS4_14ComposedLayoutINS4_7SwizzleILi2ELi4ELi3EEENS4_18smem_ptr_flag_bitsILi4EEENSM_INS5_IJSC_SF_EEENS5_IJSF_SB_EEEEEEENSM_INS5_IJNS5_IJNS5_IJSP_SB_EEENS5_IJSN_NSA_ILi2EEEEEEEEESB_NS5_IJS1U_SB_EEEEEENS5_IJNS5_IJNS5_IJSU_SY_EEESX_EEESW_NS5_IJS1U_SY_EEEEEEEEEEEvNS4_8identityENS5_IJNS4_13SM90_TMA_LOADES26_EEES24_vS25_EENS_8epilogue10collective18CollectiveEpilogueINS29_23Sm100TmaWarpSpecializedILi3ELi2ELi32ELb1ELb0EEEJSH_NS5_IJNSM_ISF_SB_EENSM_ISN_SB_EEEEENS_10bfloat16_tESL_S2H_SL_NS29_6fusion15FusionCallbacksIS2D_NS2I_17LinearCombinationIS2H_fS2H_fLNS_15FloatRoundStyleE2EEESH_S2G_JEEENS4_5SM1004TMEM4LOAD26SM100_TMEM_LOAD_32dp32b32xES26_NS1K_IS1M_NS1N_ILi16EEENSM_INS5_IJSC_SN_EEENS5_IJSN_SB_EEEEEEENS4_39AutoVectorizingCopyWithAssumedAlignmentILi128EEENS4_14SM90_TMA_STOREES2W_S2Y_S2Y_EEEvvEEEEvNT_6ParamsE)
        /*0038*/ 	.word	0x00000000


	//----- nvinfo : EIATTR_MIN_STACK_SIZE
	.align		4
.L_27:
        /*003c*/ 	.byte	0x04, 0x12
        /*003e*/ 	.short	(.L_29 - .L_28)
	.align		4
.L_28:
        /*0040*/ 	.word	index@(_ZN7cutlass13device_kernelINS_4gemm6kernel13GemmUniversalIN4cute5tupleIJiiiiEEENS1_10collective13CollectiveMmaINS1_46MainloopSm100TmaUmmaWarpSpecializedBlockScaledILi15ELi2ELi2ENS5_IJNS4_1CILi1EEENSA_ILi8EEESB_EEEEENS5_IJNSA_ILi128EEENSA_ILi64EEESF_EEENS5_IJNS_12float_e2m1_tENS_13float_ue8m0_tEEEENS5_IJNS5_IJlSB_lEEENS4_6LayoutINS5_IJNS5_IJNS5_IJNSA_ILi32EEENSA_ILi4EEEEEEiEEESQ_NS5_IJSB_iEEEEEENS5_IJNS5_IJNS5_IJNSA_ILi16EEESO_EEEiEEENS5_IJNS5_IJNSA_ILi0EEESB_EEENSA_ILi512EEEEEENS5_IJSW_iEEEEEEEEEEESK_S13_NS4_8TiledMMAINS4_8MMA_AtomIJNS4_17SM100_MMA_MXF4_SSISI_SI_fSJ_Li128ELi64ELi32ELNS4_4UMMA5MajorE0ELS18_0ELNS17_7ScaleInE0ELS19_0EEEEEENSM_INS5_IJSB_SB_SB_EEENS5_IJSW_SW_SW_EEEEENS5_IJNS4_10UnderscoreES1F_S1F_EEEEENS5_IJNS4_23SM90_TMA_LOAD_MULTICASTES1I_EEENS5_IJNS4_14ComposedLayoutINS4_7SwizzleILi2ELi4ELi3EEENS4_18smem_ptr_flag_bitsILi4EEENSM_INS5_IJSC_SF_EEENS5_IJSF_SB_EEEEEEENSM_INS5_IJNS5_IJNS5_IJSP_SB_EEENS5_IJSN_NSA_ILi2EEEEEEEEESB_NS5_IJS1U_SB_EEEEEENS5_IJNS5_IJNS5_IJSU_SY_EEESX_EEESW_NS5_IJS1U_SY_EEEEEEEEEEEvNS4_8identityENS5_IJNS4_13SM90_TMA_LOADES26_EEES24_vS25_EENS_8epilogue10collective18CollectiveEpilogueINS29_23Sm100TmaWarpSpecializedILi3ELi2ELi32ELb1ELb0EEEJSH_NS5_IJNSM_ISF_SB_EENSM_ISN_SB_EEEEENS_10bfloat16_tESL_S2H_SL_NS29_6fusion15FusionCallbacksIS2D_NS2I_17LinearCombinationIS2H_fS2H_fLNS_15FloatRoundStyleE2EEESH_S2G_JEEENS4_5SM1004TMEM4LOAD26SM100_TMEM_LOAD_32dp32b32xES26_NS1K_IS1M_NS1N_ILi16EEENSM_INS5_IJSC_SN_EEENS5_IJSN_SB_EEEEEEENS4_39AutoVectorizingCopyWithAssumedAlignmentILi128EEENS4_14SM90_TMA_STOREES2W_S2Y_S2Y_EEEvvEEEEvNT_6ParamsE)
        /*0044*/ 	.word	0x00000000
.L_29:


//--------------------- .nv.compat                --------------------------
	.section	.nv.compat,"",@"SHT_CUDA_COMPAT_INFO"
	.align	4
        /*0000*/ 	.byte	0x02, 0x09, 0x01, 0x00, 0x02, 0x02, 0x02, 0x00, 0x02, 0x05, 0x05, 0x00, 0x03, 0x07, 0x01, 0x01
        /*0010*/ 	.byte	0x02, 0x03, 0x01, 0x00, 0x02, 0x06, 0x01, 0x00, 0x04, 0x0b, 0x08, 0x00, 0x09, 0x00, 0x00, 0x00
        /*0020*/ 	.byte	0x00, 0x00, 0x00, 0x00


//--------------------- .nv.info._ZN7cutlass13device_kernelINS_4gemm6kernel13GemmUniversalIN4cute5tupleIJiiiiEEENS1_10collective13CollectiveMmaINS1_46MainloopSm100TmaUmmaWarpSpecializedBlockScaledILi15ELi2ELi2ENS5_IJNS4_1CILi1EEENSA_ILi8EEESB_EEEEENS5_IJNSA_ILi128EEENSA_ILi64EEESF_EEENS5_IJNS_12float_e2m1_tENS_13float_ue8m0_tEEEENS5_IJNS5_IJlSB_lEEENS4_6LayoutINS5_IJNS5_IJNS5_IJNSA_ILi32EEENSA_ILi4EEEEEEiEEESQ_NS5_IJSB_iEEEEEENS5_IJNS5_IJNS5_IJNSA_ILi16EEESO_EEEiEEENS5_IJNS5_IJNSA_ILi0EEESB_EEENSA_ILi512EEEEEENS5_IJSW_iEEEEEEEEEEESK_S13_NS4_8TiledMMAINS4_8MMA_AtomIJNS4_17SM100_MMA_MXF4_SSISI_SI_fSJ_Li128ELi64ELi32ELNS4_4UMMA5MajorE0ELS18_0ELNS17_7ScaleInE0ELS19_0EEEEEENSM_INS5_IJSB_SB_SB_EEENS5_IJSW_SW_SW_EEEEENS5_IJNS4_10UnderscoreES1F_S1F_EEEEENS5_IJNS4_23SM90_TMA_LOAD_MULTICASTES1I_EEENS5_IJNS4_14ComposedLayoutINS4_7SwizzleILi2ELi4ELi3EEENS4_18smem_ptr_flag_bitsILi4EEENSM_INS5_IJSC_SF_EEENS5_IJSF_SB_EEEEEEENSM_INS5_IJNS5_IJNS5_IJSP_SB_EEENS5_IJSN_NSA_ILi2EEEEEEEEESB_NS5_IJS1U_SB_EEEEEENS5_IJNS5_IJNS5_IJSU_SY_EEESX_EEESW_NS5_IJS1U_SY_EEEEEEEEEEEvNS4_8identityENS5_IJNS4_13SM90_TMA_LOADES26_EEES24_vS25_EENS_8epilogue10collective18CollectiveEpilogueINS29_23Sm100TmaWarpSpecializedILi3ELi2ELi32ELb1ELb0EEEJSH_NS5_IJNSM_ISF_SB_EENSM_ISN_SB_EEEEENS_10bfloat16_tESL_S2H_SL_NS29_6fusion15FusionCallbacksIS2D_NS2I_17LinearCombinationIS2H_fS2H_fLNS_15FloatRoundStyleE2EEESH_S2G_JEEENS4_5SM1004TMEM4LOAD26SM100_TMEM_LOAD_32dp32b32xES26_NS1K_IS1M_NS1N_ILi16EEENSM_INS5_IJSC_SN_EEENS5_IJSN_SB_EEEEEEENS4_39AutoVectorizingCopyWithAssumedAlignmentILi128EEENS4_14SM90_TMA_STOREES2W_S2Y_S2Y_EEEvvEEEEvNT_6ParamsE --------------------------
	.section	.nv.info._ZN7cutlass13device_kernelINS_4gemm6kernel13GemmUniversalIN4cute5tupleIJiiiiEEENS1_10collective13CollectiveMmaINS1_46MainloopSm100TmaUmmaWarpSpecializedBlockScaledILi15ELi2ELi2ENS5_IJNS4_1CILi1EEENSA_ILi8EEESB_EEEEENS5_IJNSA_ILi128EEENSA_ILi64EEESF_EEENS5_IJNS_12float_e2m1_tENS_13float_ue8m0_tEEEENS5_IJNS5_IJlSB_lEEENS4_6LayoutINS5_IJNS5_IJNS5_IJNSA_ILi32EEENSA_ILi4EEEEEEiEEESQ_NS5_IJSB_iEEEEEENS5_IJNS5_IJNS5_IJNSA_ILi16EEESO_EEEiEEENS5_IJNS5_IJNSA_ILi0EEESB_EEENSA_ILi512EEEEEENS5_IJSW_iEEEEEEEEEEESK_S13_NS4_8TiledMMAINS4_8MMA_AtomIJNS4_17SM100_MMA_MXF4_SSISI_SI_fSJ_Li128ELi64ELi32ELNS4_4UMMA5MajorE0ELS18_0ELNS17_7ScaleInE0ELS19_0EEEEEENSM_INS5_IJSB_SB_SB_EEENS5_IJSW_SW_SW_EEEEENS5_IJNS4_10UnderscoreES1F_S1F_EEEEENS5_IJNS4_23SM90_TMA_LOAD_MULTICASTES1I_EEENS5_IJNS4_14ComposedLayoutINS4_7SwizzleILi2ELi4ELi3EEENS4_18smem_ptr_flag_bitsILi4EEENSM_INS5_IJSC_SF_EEENS5_IJSF_SB_EEEEEEENSM_INS5_IJNS5_IJNS5_IJSP_SB_EEENS5_IJSN_NSA_ILi2EEEEEEEEESB_NS5_IJS1U_SB_EEEEEENS5_IJNS5_IJNS5_IJSU_SY_EEESX_EEESW_NS5_IJS1U_SY_EEEEEEEEEEEvNS4_8identityENS5_IJNS4_13SM90_TMA_LOADES26_EEES24_vS25_EENS_8epilogue10collective18CollectiveEpilogueINS29_23Sm100TmaWarpSpecializedILi3ELi2ELi32ELb1ELb0EEEJSH_NS5_IJNSM_ISF_SB_EENSM_ISN_SB_EEEEENS_10bfloat16_tESL_S2H_SL_NS29_6fusion15FusionCallbacksIS2D_NS2I_17LinearCombinationIS2H_fS2H_fLNS_15FloatRoundStyleE2EEESH_S2G_JEEENS4_5SM1004TMEM4LOAD26SM100_TMEM_LOAD_32dp32b32xES26_NS1K_IS1M_NS1N_ILi16EEENSM_INS5_IJSC_SN_EEENS5_IJSN_SB_EEEEEEENS4_39AutoVectorizingCopyWithAssumedAlignmentILi128EEENS4_14SM90_TMA_STOREES2W_S2Y_S2Y_EEEvvEEEEvNT_6ParamsE,"",@"SHT_CUDA_INFO"
	.sectionflags	@""
	.align	4


	//----- nvinfo : EIATTR_CUDA_API_VERSION
	.align		4
        /*0000*/ 	.byte	0x04, 0x37
        /*0002*/ 	.short	(.L_31 - .L_30)
.L_30:
        /*0004*/ 	.word	0x00000082


	//----- nvinfo : EIATTR_KPARAM_INFO
	.align		4
.L_31:
        /*0008*/ 	.byte	0x04, 0x17
        /*000a*/ 	.short	(.L_33 - .L_32)
.L_32:
        /*000c*/ 	.word	0x00000000
        /*0010*/ 	.short	0x0000
        /*0012*/ 	.short	0x0000
        /*0014*/ 	.byte	0x00, 0xf0, 0x01, 0x30


	//----- nvinfo : EIATTR_AT_ENTRY_FRAGMENTS
	.align		4
.L_33:
        /*0018*/ 	.byte	0x04, 0x4f
        /*001a*/ 	.short	(.L_35 - .L_34)


	//   ....[0]....
.L_34:
        /*001c*/ 	.word	0x00000006


	//----- nvinfo : EIATTR_RESERVED_SMEM_USED
	.align		4
.L_35:
        /*0020*/ 	.byte	0x01, 0x41
	.zero		2


	//----- nvinfo : EIATTR_SPARSE_MMA_MASK
	.align		4
        /*0024*/ 	.byte	0x03, 0x50
        /*0026*/ 	.short	0x0000


	//----- nvinfo : EIATTR_TCGEN05_1CTA_USED
	.align		4
        /*0028*/ 	.byte	0x01, 0x51
	.zero		2


	//----- nvinfo : EIATTR_MAXREG_COUNT
	.align		4
        /*002c*/ 	.byte	0x03, 0x1b
        /*002e*/ 	.short	0x00ff


	//----- nvinfo : EIATTR_NUM_BARRIERS
	.align		4
        /*0030*/ 	.byte	0x02, 0x4c
        /*0032*/ 	.byte	0x07
	.zero		1


	//----- nvinfo : EIATTR_EXTERNS
	.align		4
        /*0034*/ 	.byte	0x04, 0x0f
        /*0036*/ 	.short	(.L_37 - .L_36)


	//   ....[0]....
	.align		4
.L_36:
        /*0038*/ 	.word	index@(__assertfail)


	//----- nvinfo : EIATTR_MERCURY_ISA_VERSION
	.align		4
.L_37:
        /*003c*/ 	.byte	0x03, 0x5f
        /*003e*/ 	.short	0x0101


	//----- nvinfo : EIATTR_INT_WARP_WIDE_INSTR_OFFSETS
	.align		4
        /*0040*/ 	.byte	0x04, 0x31
        /*0042*/ 	.short	(.L_39 - .L_38)


	//   ....[0]....
.L_38:
        /*0044*/ 	.word	0x00002670


	//   ....[1]....
        /*0048*/ 	.word	0x00004bd0


	//   ....[2]....
        /*004c*/ 	.word	0x00004c00


	//   ....[3]....
        /*0050*/ 	.word	0x00004c50


	//   ....[4]....
        /*0054*/ 	.word	0x000054f0


	//   ....[5]....
        /*0058*/ 	.word	0x00005560


	//   ....[6]....
        /*005c*/ 	.word	0x000057d0


	//   ....[7]....
        /*0060*/ 	.word	0x00005940


	//----- nvinfo : EIATTR_COOP_GROUP_MASK_REGIDS
	.align		4
.L_39:
        /*0064*/ 	.byte	0x04, 0x29
        /*0066*/ 	.short	(.L_41 - .L_40)


	//   ....[0]....
.L_40:
        /*0068*/ 	.word	0xffffffff


	//   ....[1]....
        /*006c*/ 	.word	0xffffffff


	//   ....[2]....
        /*0070*/ 	.word	0xffffffff


	//   ....[3]....
        /*0074*/ 	.word	0xffffffff


	//   ....[4]....
        /*0078*/ 	.word	0xffffffff


	//   ....[5]....
        /*007c*/ 	.word	0xffffffff


	//   ....[6]....
        /*0080*/ 	.word	0xffffffff


	//   ....[7]....
        /*0084*/ 	.word	0xffffffff


	//   ....[8]....
        /*0088*/ 	.word	0xffffffff


	//   ....[9]....
        /*008c*/ 	.word	0xffffffff


	//   ....[10]....
        /*0090*/ 	.word	0xffffffff


	//   ....[11]....
        /*0094*/ 	.word	0xffffffff


	//   ....[12]....
        /*0098*/ 	.word	0xffffffff


	//   ....[13]....
        /*009c*/ 	.word	0xffffffff


	//----- nvinfo : EIATTR_COOP_GROUP_INSTR_OFFSETS
	.align		4
.L_41:
        /*00a0*/ 	.byte	0x04, 0x28
        /*00a2*/ 	.short	(.L_43 - .L_42)


	//   ....[0]....
.L_42:
        /*00a4*/ 	.word	0x00000090


	//   ....[1]....
        /*00a8*/ 	.word	0x00000530


	//   ....[2]....
        /*00ac*/ 	.word	0x00000870


	//   ....[3]....
        /*00b0*/ 	.word	0x000009f0


	//   ....[4]....
        /*00b4*/ 	.word	0x00000af0


	//   ....[5]....
        /*00b8*/ 	.word	0x00000c60


	//   ....[6]....
        /*00bc*/ 	.word	0x00000dc0


	//   ....[7]....
        /*00c0*/ 	.word	0x00000f70


	//   ....[8]....
        /*00c4*/ 	.word	0x00002550


	//   ....[9]....
        /*00c8*/ 	.word	0x00003970


	//   ....[10]....
        /*00cc*/ 	.word	0x00003b80


	//   ....[11]....
        /*00d0*/ 	.word	0x00003bb0


	//   ....[12]....
        /*00d4*/ 	.word	0x00004ac0


	//   ....[13]....
        /*00d8*/ 	.word	0x00004cf0


	//----- nvinfo : EIATTR_VRC_CTA_INIT_COUNT
	.align		4
.L_43:
        /*00dc*/ 	.byte	0x02, 0x4a
        /*00de*/ 	.byte	0x80
	.zero		1


	//----- nvinfo : EIATTR_SYSCALL_OFFSETS
	.align		4
        /*00e0*/ 	.byte	0x04, 0x46
        /*00e2*/ 	.short	(.L_45 - .L_44)


	//   ....[0]....
.L_44:
        /*00e4*/ 	.word	0x000064b0


	//   ....[1]....
        /*00e8*/ 	.word	0x000065a0


	//   ....[2]....
        /*00ec*/ 	.word	0x00006de0


	//   ....[3]....
        /*00f0*/ 	.word	0x00007a90


	//----- nvinfo : EIATTR_MBARRIER_INSTR_OFFSETS
	.align		4
.L_45:
        /*00f4*/ 	.byte	0x04, 0x39
        /*00f6*/ 	.short	(.L_47 - .L_46)


	//   ....[0]....
.L_46:
        /*00f8*/ 	.word	0x00000670
        /*00fc*/ 	.word	0x000000ff
        /*0100*/ 	.word	0x00000000
        /*0104*/ 	.short	0x0100
        /*0106*/ 	.byte	0x07
	.zero		1


	//   ....[1]....
        /*0108*/ 	.word	0x00000680
        /*010c*/ 	.word	0x000000ff
        /*0110*/ 	.word	0x00000078
        /*0114*/ 	.short	0x0100
        /*0116*/ 	.byte	0x07
	.zero		1


	//   ....[2]....
        /*0118*/ 	.word	0x00000690
        /*011c*/ 	.word	0x000000ff
        /*0120*/ 	.word	0x00000008
        /*0124*/ 	.short	0x0100
        /*0126*/ 	.byte	0x07
	.zero		1


	//   ....[3]....
        /*0128*/ 	.word	0x000006a0
        /*012c*/ 	.word	0x000000ff
        /*0130*/ 	.word	0x00000080
        /*0134*/ 	.short	0x0100
        /*0136*/ 	.byte	0x07
	.zero		1


	//   ....[4]....
        /*0138*/ 	.word	0x000006b0
        /*013c*/ 	.word	0x000000ff
        /*0140*/ 	.word	0x00000010
        /*0144*/ 	.short	0x0100
        /*0146*/ 	.byte	0x07
	.zero		1


	//   ....[5]....
        /*0148*/ 	.word	0x000006c0
        /*014c*/ 	.word	0x000000ff
        /*0150*/ 	.word	0x00000088
        /*0154*/ 	.short	0x0100
        /*0156*/ 	.byte	0x07
	.zero		1


	//   ....[6]....
        /*0158*/ 	.word	0x000006d0
        /*015c*/ 	.word	0x000000ff
        /*0160*/ 	.word	0x00000018
        /*0164*/ 	.short	0x0100
        /*0166*/ 	.byte	0x07
	.zero		1


	//   ....[7]....
        /*0168*/ 	.word	0x000006e0
        /*016c*/ 	.word	0x000000ff
        /*0170*/ 	.word	0x00000090
        /*0174*/ 	.short	0x0100
        /*0176*/ 	.byte	0x07
	.zero		1


	//   ....[8]....
        /*0178*/ 	.word	0x000006f0
        /*017c*/ 	.word	0x000000ff
        /*0180*/ 	.word	0x00000020
        /*0184*/ 	.short	0x0100
        /*0186*/ 	.byte	0x07
	.zero		1


	//   ....[9]....
        /*0188*/ 	.word	0x00000700
        /*018c*/ 	.word	0x000000ff
        /*0190*/ 	.word	0x00000098
        /*0194*/ 	.short	0x0100
        /*0196*/ 	.byte	0x07
	.zero		1


	//   ....[10]....
        /*0198*/ 	.word	0x00000710
        /*019c*/ 	.word	0x000000ff
        /*01a0*/ 	.word	0x00000028
        /*01a4*/ 	.short	0x0100
        /*01a6*/ 	.byte	0x07
	.zero		1


	//   ....[11]....
        /*01a8*/ 	.word	0x00000720
        /*01ac*/ 	.word	0x000000ff
        /*01b0*/ 	.word	0x000000a0
        /*01b4*/ 	.short	0x0100
        /*01b6*/ 	.byte	0x07
	.zero		1


	//   ....[12]....
        /*01b8*/ 	.word	0x00000730
        /*01bc*/ 	.word	0x000000ff
        /*01c0*/ 	.word	0x00000030
        /*01c4*/ 	.short	0x0100
        /*01c6*/ 	.byte	0x07
	.zero		1


	//   ....[13]....
        /*01c8*/ 	.word	0x00000740
        /*01cc*/ 	.word	0x000000ff
        /*01d0*/ 	.word	0x000000a8
        /*01d4*/ 	.short	0x0100
        /*01d6*/ 	.byte	0x07
	.zero		1


	//   ....[14]....
        /*01d8*/ 	.word	0x00000750
        /*01dc*/ 	.word	0x000000ff
        /*01e0*/ 	.word	0x00000038
        /*01e4*/ 	.short	0x0100
        /*01e6*/ 	.byte	0x07
	.zero		1


	//   ....[15]....
        /*01e8*/ 	.word	0x00000760
        /*01ec*/ 	.word	0x000000ff
        /*01f0*/ 	.word	0x000000b0
        /*01f4*/ 	.short	0x0100
        /*01f6*/ 	.byte	0x07
	.zero		1


	//   ....[16]....
        /*01f8*/ 	.word	0x00000770
        /*01fc*/ 	.word	0x000000ff
        /*0200*/ 	.word	0x00000040
        /*0204*/ 	.short	0x0100
        /*0206*/ 	.byte	0x07
	.zero		1


	//   ....[17]....
        /*0208*/ 	.word	0x00000780
        /*020c*/ 	.word	0x000000ff
        /*0210*/ 	.word	0x000000b8
        /*0214*/ 	.short	0x0100
        /*0216*/ 	.byte	0x07
	.zero		1


	//   ....[18]....
        /*0218*/ 	.word	0x00000790
        /*021c*/ 	.word	0x000000ff
        /*0220*/ 	.word	0x00000048
        /*0224*/ 	.short	0x0100
        /*0226*/ 	.byte	0x07
	.zero		1


	//   ....[19]....
        /*0228*/ 	.word	0x000007a0
        /*022c*/ 	.word	0x000000ff
        /*0230*/ 	.word	0x000000c0
        /*0234*/ 	.short	0x0100
        /*0236*/ 	.byte	0x07
	.zero		1


	//   ....[20]....
        /*0238*/ 	.word	0x000007b0
        /*023c*/ 	.word	0x000000ff
        /*0240*/ 	.word	0x00000050
        /*0244*/ 	.short	0x0100
        /*0246*/ 	.byte	0x07
	.zero		1


	//   ....[21]....
        /*0248*/ 	.word	0x000007c0
        /*024c*/ 	.word	0x000000ff
        /*0250*/ 	.word	0x000000c8
        /*0254*/ 	.short	0x0100
        /*0256*/ 	.byte	0x07
	.zero		1


	//   ....[22]....
        /*0258*/ 	.word	0x000007d0
        /*025c*/ 	.word	0x000000ff
        /*0260*/ 	.word	0x00000058
        /*0264*/ 	.short	0x0100
        /*0266*/ 	.byte	0x07
	.zero		1


	//   ....[23]....
        /*0268*/ 	.word	0x000007e0
        /*026c*/ 	.word	0x000000ff
        /*0270*/ 	.word	0x000000d0
        /*0274*/ 	.short	0x0100
        /*0276*/ 	.byte	0x07
	.zero		1


	//   ....[24]....
        /*0278*/ 	.word	0x000007f0
        /*027c*/ 	.word	0x000000ff
        /*0280*/ 	.word	0x00000060
        /*0284*/ 	.short	0x0100
        /*0286*/ 	.byte	0x07
	.zero		1


	//   ....[25]....
        /*0288*/ 	.word	0x00000800
        /*028c*/ 	.word	0x000000ff
        /*0290*/ 	.word	0x000000d8
        /*0294*/ 	.short	0x0100
        /*0296*/ 	.byte	0x07
	.zero		1


	//   ....[26]....
        /*0298*/ 	.word	0x00000810
        /*029c*/ 	.word	0x000000ff
        /*02a0*/ 	.word	0x00000068
        /*02a4*/ 	.short	0x0100
        /*02a6*/ 	.byte	0x07
	.zero		1


	//   ....[27]....
        /*02a8*/ 	.word	0x00000820
        /*02ac*/ 	.word	0x000000ff
        /*02b0*/ 	.word	0x000000e0
        /*02b4*/ 	.short	0x0100
        /*02b6*/ 	.byte	0x07
	.zero		1


	//   ....[28]....
        /*02b8*/ 	.word	0x00000830
        /*02bc*/ 	.word	0x000000ff
        /*02c0*/ 	.word	0x00000070
        /*02c4*/ 	.short	0x0100
        /*02c6*/ 	.byte	0x07
	.zero		1


	//   ....[29]....
        /*02c8*/ 	.word	0x00000840
        /*02cc*/ 	.word	0x000000ff
        /*02d0*/ 	.word	0x000000e8
        /*02d4*/ 	.short	0x0100
        /*02d6*/ 	.byte	0x07
	.zero		1


	//   ....[30]....
        /*02d8*/ 	.word	0x00000980
        /*02dc*/ 	.word	0x000000ff
        /*02e0*/ 	.word	0x000000f0
        /*02e4*/ 	.short	0x0100
        /*02e6*/ 	.byte	0x07
	.zero		1


	//   ....[31]....
        /*02e8*/ 	.word	0x00000990
        /*02ec*/ 	.word	0x000000ff
        /*02f0*/ 	.word	0x00000108
        /*02f4*/ 	.short	0x0100
        /*02f6*/ 	.byte	0x07
	.zero		1


	//   ....[32]....
        /*02f8*/ 	.word	0x000009a0
        /*02fc*/ 	.word	0x000000ff
        /*0300*/ 	.word	0x000000f8
        /*0304*/ 	.short	0x0100
        /*0306*/ 	.byte	0x07
	.zero		1


	//   ....[33]....
        /*0308*/ 	.word	0x000009b0
        /*030c*/ 	.word	0x000000ff
        /*0310*/ 	.word	0x00000110
        /*0314*/ 	.short	0x0100
        /*0316*/ 	.byte	0x07
	.zero		1


	//   ....[34]....
        /*0318*/ 	.word	0x000009c0
        /*031c*/ 	.word	0x000000ff
        /*0320*/ 	.word	0x00000100
        /*0324*/ 	.short	0x0100
        /*0326*/ 	.byte	0x07
	.zero		1


	//   ....[35]....
        /*0328*/ 	.word	0x000009d0
        /*032c*/ 	.word	0x000000ff
        /*0330*/ 	.word	0x00000118
        /*0334*/ 	.short	0x0100
        /*0336*/ 	.byte	0x07
	.zero		1


	//   ....[36]....
        /*0338*/ 	.word	0x00000ac0
        /*033c*/ 	.word	0x000000ff
        /*0340*/ 	.word	0x00000120
        /*0344*/ 	.short	0x0100
        /*0346*/ 	.byte	0x05
	.zero		1


	//   ....[37]....
        /*0348*/ 	.word	0x00000ad0
        /*034c*/ 	.word	0x000000ff
        /*0350*/ 	.word	0x00000128
        /*0354*/ 	.short	0x0100
        /*0356*/ 	.byte	0x05
	.zero		1


	//   ....[38]....
        /*0358*/ 	.word	0x00000c10
        /*035c*/ 	.word	0x000000ff
        /*0360*/ 	.word	0x00000130
        /*0364*/ 	.short	0x0100
        /*0366*/ 	.byte	0x05
	.zero		1


	//   ....[39]....
        /*0368*/ 	.word	0x00000c20
        /*036c*/ 	.word	0x000000ff
        /*0370*/ 	.word	0x00000140
        /*0374*/ 	.short	0x0100
        /*0376*/ 	.byte	0x05
	.zero		1


	//   ....[40]....
        /*0378*/ 	.word	0x00000c30
        /*037c*/ 	.word	0x000000ff
        /*0380*/ 	.word	0x00000138
        /*0384*/ 	.short	0x0100
        /*0386*/ 	.byte	0x05
	.zero		1


	//   ....[41]....
        /*0388*/ 	.word	0x00000c40
        /*038c*/ 	.word	0x000000ff
        /*0390*/ 	.word	0x00000148
        /*0394*/ 	.short	0x0100
        /*0396*/ 	.byte	0x05
	.zero		1


	//   ....[42]....
        /*0398*/ 	.word	0x00000d70
        /*039c*/ 	.word	0x000000ff
        /*03a0*/ 	.word	0x00000150
        /*03a4*/ 	.short	0x0100
        /*03a6*/ 	.byte	0x07
	.zero		1


	//   ....[43]....
        /*03a8*/ 	.word	0x00000d80
        /*03ac*/ 	.word	0x000000ff
        /*03b0*/ 	.word	0x00000160
        /*03b4*/ 	.short	0x0100
        /*03b6*/ 	.byte	0x07
	.zero		1


	//   ....[44]....
        /*03b8*/ 	.word	0x00000d90
        /*03bc*/ 	.word	0x000000ff
        /*03c0*/ 	.word	0x00000158
        /*03c4*/ 	.short	0x0100
        /*03c6*/ 	.byte	0x07
	.zero		1


	//   ....[45]....
        /*03c8*/ 	.word	0x00000da0
        /*03cc*/ 	.word	0x000000ff
        /*03d0*/ 	.word	0x00000168
        /*03d4*/ 	.short	0x0100
        /*03d6*/ 	.byte	0x07
	.zero		1


	//   ....[46]....
        /*03d8*/ 	.word	0x00000e90
        /*03dc*/ 	.word	0x000000ff
        /*03e0*/ 	.word	0x00000170
        /*03e4*/ 	.short	0x0100
        /*03e6*/ 	.byte	0x05
	.zero		1


	//   ....[47]....
        /*03e8*/ 	.word	0x00000ea0
        /*03ec*/ 	.word	0x000000ff
        /*03f0*/ 	.word	0x00000180
        /*03f4*/ 	.short	0x0100
        /*03f6*/ 	.byte	0x05
	.zero		1


	//   ....[48]....
        /*03f8*/ 	.word	0x00000eb0
        /*03fc*/ 	.word	0x000000ff
        /*0400*/ 	.word	0x00000178
        /*0404*/ 	.short	0x0100
        /*0406*/ 	.byte	0x05
	.zero		1


	//   ....[49]....
        /*0408*/ 	.word	0x00000ec0
        /*040c*/ 	.word	0x000000ff
        /*0410*/ 	.word	0x00000188
        /*0414*/ 	.short	0x0100
        /*0416*/ 	.byte	0x05
	.zero		1


	//   ....[50]....
        /*0418*/ 	.word	0x00001af0
        /*041c*/ 	.word	0x00000002
        /*0420*/ 	.word	0x00000180
        /*0424*/ 	.short	0x010a
        /*0426*/ 	.byte	0xff
	.zero		1


	//   ....[51]....
        /*0428*/ 	.word	0x00001b20
        /*042c*/ 	.word	0x00000002
        /*0430*/ 	.word	0x00000170
        /*0434*/ 	.short	0x0101
        /*0436*/ 	.byte	0xff
	.zero		1


	//   ....[52]....
        /*0438*/ 	.word	0x00001bf0
        /*043c*/ 	.word	0x000000ff
        /*0440*/ 	.word	0x00000078
        /*0444*/ 	.short	0x010a
        /*0446*/ 	.byte	0x08
	.zero		1


	//   ....[53]....
        /*0448*/ 	.word	0x00001cb0
        /*044c*/ 	.word	0x000000ff
        /*0450*/ 	.word	0x00000078
        /*0454*/ 	.short	0x010a
        /*0456*/ 	.byte	0x29
	.zero		1


	//   ....[54]....
        /*0458*/ 	.word	0x00001df0
        /*045c*/ 	.word	0x000000ff
        /*0460*/ 	.word	0x00000078
        /*0464*/ 	.short	0x010a
        /*0466*/ 	.byte	0x08
	.zero		1


	//   ....[55]....
        /*0468*/ 	.word	0x000020b0
        /*046c*/ 	.word	0x000000ff
        /*0470*/ 	.word	0x00000128
        /*0474*/ 	.short	0x0101
        /*0476*/ 	.byte	0x06
	.zero		1


	//   ....[56]....
        /*0478*/ 	.word	0x000020d0
        /*047c*/ 	.word	0x000000ff
        /*0480*/ 	.word	0x00000078
        /*0484*/ 	.short	0x010a
        /*0486*/ 	.byte	0x08
	.zero		1


	//   ....[57]....
        /*0488*/ 	.word	0x00002150
        /*048c*/ 	.word	0x000000ff
        /*0490*/ 	.word	0x00000078
        /*0494*/ 	.short	0x010a
        /*0496*/ 	.byte	0x29
	.zero		1


	//   ....[58]....
        /*0498*/ 	.word	0x00002290
        /*049c*/ 	.word	0x000000ff
        /*04a0*/ 	.word	0x00000078
        /*04a4*/ 	.short	0x010a
        /*04a6*/ 	.byte	0x08
	.zero		1


	//   ....[59]....
        /*04a8*/ 	.word	0x00002580
        /*04ac*/ 	.word	0x00000002
        /*04b0*/ 	.word	0x00000130
        /*04b4*/ 	.short	0x010a
        /*04b6*/ 	.byte	0xff
	.zero		1


	//   ....[60]....
        /*04b8*/ 	.word	0x00002640
        /*04bc*/ 	.word	0x00000002
        /*04c0*/ 	.word	0x00000000
        /*04c4*/ 	.short	0x0101
        /*04c6*/ 	.byte	0xff
	.zero		1


	//   ....[61]....
        /*04c8*/ 	.word	0x00002bb0
        /*04cc*/ 	.word	0x000000ff
        /*04d0*/ 	.word	0x00000000
        /*04d4*/ 	.short	0x010a
        /*04d6*/ 	.byte	0x04
	.zero		1


	//   ....[62]....
        /*04d8*/ 	.word	0x00002c40
        /*04dc*/ 	.word	0x000000ff
        /*04e0*/ 	.word	0x00000000
        /*04e4*/ 	.short	0x010a
        /*04e6*/ 	.byte	0x04
	.zero		1


	//   ....[63]....
        /*04e8*/ 	.word	0x00002cd0
        /*04ec*/ 	.word	0x000000ff
        /*04f0*/ 	.word	0x00000000
        /*04f4*/ 	.short	0x010a
        /*04f6*/ 	.byte	0x04
	.zero		1


	//   ....[64]....
        /*04f8*/ 	.word	0x00002d60
        /*04fc*/ 	.word	0x000000ff
        /*0500*/ 	.word	0x00000000
        /*0504*/ 	.short	0x010a
        /*0506*/ 	.byte	0x04
	.zero		1


	//   ....[65]....
        /*0508*/ 	.word	0x00002df0
        /*050c*/ 	.word	0x000000ff
        /*0510*/ 	.word	0x00000000
        /*0514*/ 	.short	0x010a
        /*0516*/ 	.byte	0x04
	.zero		1


	//   ....[66]....
        /*0518*/ 	.word	0x00002e80
        /*051c*/ 	.word	0x000000ff
        /*0520*/ 	.word	0x00000000
        /*0524*/ 	.short	0x010a
        /*0526*/ 	.byte	0x04
	.zero		1


	//   ....[67]....
        /*0528*/ 	.word	0x00002f10
        /*052c*/ 	.word	0x000000ff
        /*0530*/ 	.word	0x00000000
        /*0534*/ 	.short	0x010a
        /*0536*/ 	.byte	0x04
	.zero		1


	//   ....[68]....
        /*0538*/ 	.word	0x00002fa0
        /*053c*/ 	.word	0x000000ff
        /*0540*/ 	.word	0x00000000
        /*0544*/ 	.short	0x010a
        /*0546*/ 	.byte	0x04
	.zero		1


	//   ....[69]....
        /*0548*/ 	.word	0x00003030
        /*054c*/ 	.word	0x000000ff
        /*0550*/ 	.word	0x00000000
        /*0554*/ 	.short	0x010a
        /*0556*/ 	.byte	0x04
	.zero		1


	//   ....[70]....
        /*0558*/ 	.word	0x000030c0
        /*055c*/ 	.word	0x000000ff
        /*0560*/ 	.word	0x00000000
        /*0564*/ 	.short	0x010a
        /*0566*/ 	.byte	0x04
	.zero		1


	//   ....[71]....
        /*0568*/ 	.word	0x00003150
        /*056c*/ 	.word	0x000000ff
        /*0570*/ 	.word	0x00000000
        /*0574*/ 	.short	0x010a
        /*0576*/ 	.byte	0x04
	.zero		1


	//   ....[72]....
        /*0578*/ 	.word	0x000031e0
        /*057c*/ 	.word	0x000000ff
        /*0580*/ 	.word	0x00000000
        /*0584*/ 	.short	0x010a
        /*0586*/ 	.byte	0x04
	.zero		1


	//   ....[73]....
        /*0588*/ 	.word	0x00003270
        /*058c*/ 	.word	0x000000ff
        /*0590*/ 	.word	0x00000000
        /*0594*/ 	.short	0x010a
        /*0596*/ 	.byte	0x04
	.zero		1


	//   ....[74]....
        /*0598*/ 	.word	0x00003300
        /*059c*/ 	.word	0x000000ff
        /*05a0*/ 	.word	0x00000000
        /*05a4*/ 	.short	0x010a
        /*05a6*/ 	.byte	0x04
	.zero		1


	//   ....[75]....
        /*05a8*/ 	.word	0x000033a0
        /*05ac*/ 	.word	0x00000000
        /*05b0*/ 	.word	0x00000000
        /*05b4*/ 	.short	0x010a
        /*05b6*/ 	.byte	0xff
	.zero		1


	//   ....[76]....
        /*05b8*/ 	.word	0x000034d0
        /*05bc*/ 	.word	0x00000000
        /*05c0*/ 	.word	0x00000170
        /*05c4*/ 	.short	0x010a
        /*05c6*/ 	.byte	0xff
	.zero		1


	//   ....[77]....
        /*05c8*/ 	.word	0x00003540
        /*05cc*/ 	.word	0x00000000
        /*05d0*/ 	.word	0x00000000
        /*05d4*/ 	.short	0x0101
        /*05d6*/ 	.byte	0xff
	.zero		1


	//   ....[78]....
        /*05d8*/ 	.word	0x00003560
        /*05dc*/ 	.word	0x000000ff
        /*05e0*/ 	.word	0x00000140
        /*05e4*/ 	.short	0x010a
        /*05e6*/ 	.byte	0x05
	.zero		1


	//   ....[79]....
        /*05e8*/ 	.word	0x00003680
        /*05ec*/ 	.word	0x00000000
        /*05f0*/ 	.word	0x00000130
        /*05f4*/ 	.short	0x010a
        /*05f6*/ 	.byte	0xff
	.zero		1


	//   ....[80]....
        /*05f8*/ 	.word	0x00003780
        /*05fc*/ 	.word	0x00000000
        /*0600*/ 	.word	0x00000000
        /*0604*/ 	.short	0x0101
        /*0606*/ 	.byte	0xff
	.zero		1


	//   ....[81]....
        /*0608*/ 	.word	0x00003810
        /*060c*/ 	.word	0x000000ff
        /*0610*/ 	.word	0x00000140
        /*0614*/ 	.short	0x0106
        /*0616*/ 	.byte	0x05
	.zero		1


	//   ....[82]....
        /*0618*/ 	.word	0x00003830
        /*061c*/ 	.word	0x000000ff
        /*0620*/ 	.word	0x00000140
        /*0624*/ 	.short	0x010a
        /*0626*/ 	.byte	0x05
	.zero		1


	//   ....[83]....
        /*0628*/ 	.word	0x000038c0
        /*062c*/ 	.word	0x000000ff
        /*0630*/ 	.word	0x00000140
        /*0634*/ 	.short	0x0106
        /*0636*/ 	.byte	0x04
	.zero		1


	//   ....[84]....
        /*0638*/ 	.word	0x00003900
        /*063c*/ 	.word	0x00000000
        /*0640*/ 	.word	0x00000140
        /*0644*/ 	.short	0x010a
        /*0646*/ 	.byte	0xff
	.zero		1


	//   ....[85]....
        /*0648*/ 	.word	0x00003ef0
        /*064c*/ 	.word	0x00000002
        /*0650*/ 	.word	0x00000130
        /*0654*/ 	.short	0x010a
        /*0656*/ 	.byte	0xff
	.zero		1


	//   ....[86]....
        /*0658*/ 	.word	0x00003fb0
        /*065c*/ 	.word	0x00000002
        /*0660*/ 	.word	0x00000000
        /*0664*/ 	.short	0x0101
        /*0666*/ 	.byte	0xff
	.zero		1


	//   ....[87]....
        /*0668*/ 	.word	0x00004480
        /*066c*/ 	.word	0x000000ff
        /*0670*/ 	.word	0x00000000
        /*0674*/ 	.short	0x010a
        /*0676*/ 	.byte	0x05
	.zero		1


	//   ....[88]....
        /*0678*/ 	.word	0x00004490
        /*067c*/ 	.word	0x000000ff
        /*0680*/ 	.word	0x00000160
        /*0684*/ 	.short	0x010a
        /*0686*/ 	.byte	0x0c
	.zero		1


	//   ....[89]....
        /*0688*/ 	.word	0x00004660
        /*068c*/ 	.word	0x000000ff
        /*0690*/ 	.word	0x00000000
        /*0694*/ 	.short	0x010a
        /*0696*/ 	.byte	0x0b
	.zero		1


	//   ....[90]....
        /*0698*/ 	.word	0x00004790
        /*069c*/ 	.word	0x000000ff
        /*06a0*/ 	.word	0x00000000
        /*06a4*/ 	.short	0x010a
        /*06a6*/ 	.byte	0x1d
	.zero		1


	//   ....[91]....
        /*06a8*/ 	.word	0x00004a10
        /*06ac*/ 	.word	0x000000ff
        /*06b0*/ 	.word	0x00000000
        /*06b4*/ 	.short	0x010a
        /*06b6*/ 	.byte	0x05
	.zero		1


	//   ....[92]....
        /*06b8*/ 	.word	0x00004aa0
        /*06bc*/ 	.word	0x000000ff
        /*06c0*/ 	.word	0x00000000
        /*06c4*/ 	.short	0x010a
        /*06c6*/ 	.byte	0x06
	.zero		1


	//   ....[93]....
        /*06c8*/ 	.word	0x00004e90
        /*06cc*/ 	.word	0x00000000
        /*06d0*/ 	.word	0x00000130
        /*06d4*/ 	.short	0x010a
        /*06d6*/ 	.byte	0xff
	.zero		1


	//   ....[94]....
        /*06d8*/ 	.word	0x00004f50
        /*06dc*/ 	.word	0x00000000
        /*06e0*/ 	.word	0x00000000
        /*06e4*/ 	.short	0x0101
        /*06e6*/ 	.byte	0xff
	.zero		1


	//   ....[95]....
        /*06e8*/ 	.word	0x00005270
        /*06ec*/ 	.word	0x000000ff
        /*06f0*/ 	.word	0x00000128
        /*06f4*/ 	.short	0x010a
        /*06f6*/ 	.byte	0x04
	.zero		1


	//   ....[96]....
        /*06f8*/ 	.word	0x00005490
        /*06fc*/ 	.word	0x000000ff
        /*0700*/ 	.word	0x00000108
        /*0704*/ 	.short	0x010a
        /*0706*/ 	.byte	0x07
	.zero		1


	//   ....[97]....
        /*0708*/ 	.word	0x00005690
        /*070c*/ 	.word	0x000000ff
        /*0710*/ 	.word	0x000000f0
        /*0714*/ 	.short	0x010b
        /*0716*/ 	.byte	0x07
	.zero		1


	//   ....[98]....
        /*0718*/ 	.word	0x000056e0
        /*071c*/ 	.word	0x000000ff
        /*0720*/ 	.word	0x00000000
        /*0724*/ 	.short	0x0101
        /*0726*/ 	.byte	0x0d
	.zero		1


	//   ....[99]....
        /*0728*/ 	.word	0x00005720
        /*072c*/ 	.word	0x000000ff
        /*0730*/ 	.word	0x00000108
        /*0734*/ 	.short	0x010a
        /*0736*/ 	.byte	0x05
	.zero		1


	//   ....[100]....
        /*0738*/ 	.word	0x00005970
        /*073c*/ 	.word	0x000000ff
        /*0740*/ 	.word	0x000000f0
        /*0744*/ 	.short	0x010b
        /*0746*/ 	.byte	0x05
	.zero		1


	//   ....[101]....
        /*0748*/ 	.word	0x000059b0
        /*074c*/ 	.word	0x000000ff
        /*0750*/ 	.word	0x00000000
        /*0754*/ 	.short	0x0101
        /*0756*/ 	.byte	0x07
	.zero		1


	//   ....[102]....
        /*0758*/ 	.word	0x00005a20
        /*075c*/ 	.word	0x000000ff
        /*0760*/ 	.word	0x00000000
        /*0764*/ 	.short	0x010a
        /*0766*/ 	.byte	0x05
	.zero		1


	//   ....[103]....
        /*0768*/ 	.word	0x00005ab0
        /*076c*/ 	.word	0x000000ff
        /*0770*/ 	.word	0x00000000
        /*0774*/ 	.short	0x010a
        /*0776*/ 	.byte	0x05
	.zero		1


	//   ....[104]....
        /*0778*/ 	.word	0x00005b50
        /*077c*/ 	.word	0x00000000
        /*0780*/ 	.word	0x00000000
        /*0784*/ 	.short	0x010a
        /*0786*/ 	.byte	0xff
	.zero		1


	//   ....[105]....
        /*0788*/ 	.word	0x00005e90
        /*078c*/ 	.word	0x00000000
        /*0790*/ 	.word	0x00000130
        /*0794*/ 	.short	0x010a
        /*0796*/ 	.byte	0xff
	.zero		1


	//   ....[106]....
        /*0798*/ 	.word	0x00005fa0
        /*079c*/ 	.word	0x00000000
        /*07a0*/ 	.word	0x00000000
        /*07a4*/ 	.short	0x0101
        /*07a6*/ 	.byte	0xff
	.zero		1


	//   ....[107]....
        /*07a8*/ 	.word	0x00006a30
        /*07ac*/ 	.word	0x00000000
        /*07b0*/ 	.word	0x000000f0
        /*07b4*/ 	.short	0x010a
        /*07b6*/ 	.byte	0xff
	.zero		1


	//   ....[108]....
        /*07b8*/ 	.word	0x00006aa0
        /*07bc*/ 	.word	0x00000049
        /*07c0*/ 	.word	0x00000150
        /*07c4*/ 	.short	0x010a
        /*07c6*/ 	.byte	0xff
	.zero		1


	//   ....[109]....
        /*07c8*/ 	.word	0x00006b90
        /*07cc*/ 	.word	0x00000000
        /*07d0*/ 	.word	0x000000f0
        /*07d4*/ 	.short	0x010a
        /*07d6*/ 	.byte	0xff
	.zero		1


	//   ....[110]....
        /*07d8*/ 	.word	0x00006cc0
        /*07dc*/ 	.word	0x00000049
        /*07e0*/ 	.word	0x00000150
        /*07e4*/ 	.short	0x010a
        /*07e6*/ 	.byte	0xff
	.zero		1


	//   ....[111]....
        /*07e8*/ 	.word	0x000077d0
        /*07ec*/ 	.word	0x00000000
        /*07f0*/ 	.word	0x00000000
        /*07f4*/ 	.short	0x0101
        /*07f6*/ 	.byte	0xff
	.zero		1


	//   ....[112]....
        /*07f8*/ 	.word	0x000077e0
        /*07fc*/ 	.word	0x00000002
        /*0800*/ 	.word	0x000000f0
        /*0804*/ 	.short	0x010a
        /*0806*/ 	.byte	0xff
	.zero		1


	//   ....[113]....
        /*0808*/ 	.word	0x000078b0
        /*080c*/ 	.word	0x00000002
        /*0810*/ 	.word	0x000000f0
        /*0814*/ 	.short	0x010a
        /*0816*/ 	.byte	0xff
	.zero		1


	//   ....[114]....
        /*0818*/ 	.word	0x00007c20
        /*081c*/ 	.word	0x000000ff
        /*0820*/ 	.word	0x00000000
        /*0824*/ 	.short	0x0101
        /*0826*/ 	.byte	0x05
	.zero		1


	//   ....[115]....
        /*0828*/ 	.word	0x00008550
        /*082c*/ 	.word	0x00000000
        /*0830*/ 	.word	0x00000000
        /*0834*/ 	.short	0x0101
        /*0836*/ 	.byte	0xff
	.zero		1


	//   ....[116]....
        /*0838*/ 	.word	0x000087d0
        /*083c*/ 	.word	0x000000ff
        /*0840*/ 	.word	0x00000000
        /*0844*/ 	.short	0x0101
        /*0846*/ 	.byte	0x04
	.zero		1


	//   ....[117]....
        /*0848*/ 	.word	0x000087f0
        /*084c*/ 	.word	0x00000002
        /*0850*/ 	.word	0x00000180
        /*0854*/ 	.short	0x010a
        /*0856*/ 	.byte	0xff
	.zero		1


	//   ....[118]....
        /*0858*/ 	.word	0x00008850
        /*085c*/ 	.word	0x00000002
        /*0860*/ 	.word	0x00000078
        /*0864*/ 	.short	0x010a
        /*0866*/ 	.byte	0xff
	.zero		1


	//   ....[119]....
        /*0868*/ 	.word	0x000088b0
        /*086c*/ 	.word	0x00000002
        /*0870*/ 	.word	0x00000078
        /*0874*/ 	.short	0x010a
        /*0876*/ 	.byte	0xff
	.zero		1


	//   ....[120]....
        /*0878*/ 	.word	0x00008900
        /*087c*/ 	.word	0x00000002
        /*0880*/ 	.word	0x00000130
        /*0884*/ 	.short	0x010a
        /*0886*/ 	.byte	0xff
	.zero		1


	//   ....[121]....
        /*0888*/ 	.word	0x00008960
        /*088c*/ 	.word	0x00000000
        /*0890*/ 	.word	0x00000000
        /*0894*/ 	.short	0x010a
        /*0896*/ 	.byte	0xff
	.zero		1


	//   ....[122]....
        /*0898*/ 	.word	0x000089c0
        /*089c*/ 	.word	0x00000000
        /*08a0*/ 	.word	0x00000000
        /*08a4*/ 	.short	0x010a
        /*08a6*/ 	.byte	0xff
	.zero		1


	//   ....[123]....
        /*08a8*/ 	.word	0x00008a20
        /*08ac*/ 	.word	0x00000000
        /*08b0*/ 	.word	0x00000000
        /*08b4*/ 	.short	0x010a
        /*08b6*/ 	.byte	0xff
	.zero		1


	//   ....[124]....
        /*08b8*/ 	.word	0x00008a80
        /*08bc*/ 	.word	0x00000000
        /*08c0*/ 	.word	0x00000000
        /*08c4*/ 	.short	0x010a
        /*08c6*/ 	.byte	0xff
	.zero		1


	//   ....[125]....
        /*08c8*/ 	.word	0x00008ae0
        /*08cc*/ 	.word	0x00000000
        /*08d0*/ 	.word	0x00000000
        /*08d4*/ 	.short	0x010a
        /*08d6*/ 	.byte	0xff
	.zero		1


	//   ....[126]....
        /*08d8*/ 	.word	0x00008b40
        /*08dc*/ 	.word	0x00000000
        /*08e0*/ 	.word	0x00000000
        /*08e4*/ 	.short	0x010a
        /*08e6*/ 	.byte	0xff
	.zero		1


	//   ....[127]....
        /*08e8*/ 	.word	0x00008ba0
        /*08ec*/ 	.word	0x00000000
        /*08f0*/ 	.word	0x00000000
        /*08f4*/ 	.short	0x010a
        /*08f6*/ 	.byte	0xff
	.zero		1


	//   ....[128]....
        /*08f8*/ 	.word	0x00008c00
        /*08fc*/ 	.word	0x00000000
        /*0900*/ 	.word	0x00000000
        /*0904*/ 	.short	0x010a
        /*0906*/ 	.byte	0xff
	.zero		1


	//   ....[129]....
        /*0908*/ 	.word	0x00008c60
        /*090c*/ 	.word	0x00000000
        /*0910*/ 	.word	0x00000000
        /*0914*/ 	.short	0x010a
        /*0916*/ 	.byte	0xff
	.zero		1


	//   ....[130]....
        /*0918*/ 	.word	0x00008cc0
        /*091c*/ 	.word	0x00000000
        /*0920*/ 	.word	0x00000000
        /*0924*/ 	.short	0x010a
        /*0926*/ 	.byte	0xff
	.zero		1


	//   ....[131]....
        /*0928*/ 	.word	0x00008d20
        /*092c*/ 	.word	0x00000000
        /*0930*/ 	.word	0x00000000
        /*0934*/ 	.short	0x010a
        /*0936*/ 	.byte	0xff
	.zero		1


	//   ....[132]....
        /*0938*/ 	.word	0x00008d80
        /*093c*/ 	.word	0x00000000
        /*0940*/ 	.word	0x00000000
        /*0944*/ 	.short	0x010a
        /*0946*/ 	.byte	0xff
	.zero		1


	//   ....[133]....
        /*0948*/ 	.word	0x00008de0
        /*094c*/ 	.word	0x00000000
        /*0950*/ 	.word	0x00000000
        /*0954*/ 	.short	0x010a
        /*0956*/ 	.byte	0xff
	.zero		1


	//   ....[134]....
        /*0958*/ 	.word	0x00008e40
        /*095c*/ 	.word	0x00000000
        /*0960*/ 	.word	0x00000000
        /*0964*/ 	.short	0x010a
        /*0966*/ 	.byte	0xff
	.zero		1


	//   ....[135]....
        /*0968*/ 	.word	0x00008e90
        /*096c*/ 	.word	0x00000000
        /*0970*/ 	.word	0x00000170
        /*0974*/ 	.short	0x010a
        /*0976*/ 	.byte	0xff
	.zero		1


	//   ....[136]....
        /*0978*/ 	.word	0x00008ef0
        /*097c*/ 	.word	0x00000000
        /*0980*/ 	.word	0x00000140
        /*0984*/ 	.short	0x010a
        /*0986*/ 	.byte	0xff
	.zero		1


	//   ....[137]....
        /*0988*/ 	.word	0x00008f40
        /*098c*/ 	.word	0x00000000
        /*0990*/ 	.word	0x00000130
        /*0994*/ 	.short	0x010a
        /*0996*/ 	.byte	0xff
	.zero		1


	//   ....[138]....
        /*0998*/ 	.word	0x00008fa0
        /*099c*/ 	.word	0x00000000
        /*09a0*/ 	.word	0x00000140
        /*09a4*/ 	.short	0x010a
        /*09a6*/ 	.byte	0xff
	.zero		1


	//   ....[139]....
        /*09a8*/ 	.word	0x00008ff0
        /*09ac*/ 	.word	0x00000002
        /*09b0*/ 	.word	0x00000130
        /*09b4*/ 	.short	0x010a
        /*09b6*/ 	.byte	0xff
	.zero		1


	//   ....[140]....
        /*09b8*/ 	.word	0x00009050
        /*09bc*/ 	.word	0x00000003
        /*09c0*/ 	.word	0x00000160
        /*09c4*/ 	.short	0x010a
        /*09c6*/ 	.byte	0xff
	.zero		1


	//   ....[141]....
        /*09c8*/ 	.word	0x000090b0
        /*09cc*/ 	.word	0x00000002
        /*09d0*/ 	.word	0x00000000
        /*09d4*/ 	.short	0x010a
        /*09d6*/ 	.byte	0xff
	.zero		1


	//   ....[142]....
        /*09d8*/ 	.word	0x00009110
        /*09dc*/ 	.word	0x00000000
        /*09e0*/ 	.word	0x00000000
        /*09e4*/ 	.short	0x010a
        /*09e6*/ 	.byte	0xff
	.zero		1


	//   ....[143]....
        /*09e8*/ 	.word	0x00009170
        /*09ec*/ 	.word	0x00000000
        /*09f0*/ 	.word	0x00000000
        /*09f4*/ 	.short	0x010a
        /*09f6*/ 	.byte	0xff
	.zero		1


	//   ....[144]....
        /*09f8*/ 	.word	0x000091c0
        /*09fc*/ 	.word	0x00000000
        /*0a00*/ 	.word	0x00000130
        /*0a04*/ 	.short	0x010a
        /*0a06*/ 	.byte	0xff
	.zero		1


	//   ....[145]....
        /*0a08*/ 	.word	0x00009220
        /*0a0c*/ 	.word	0x00000000
        /*0a10*/ 	.word	0x00000128
        /*0a14*/ 	.short	0x010a
        /*0a16*/ 	.byte	0xff
	.zero		1


	//   ....[146]....
        /*0a18*/ 	.word	0x00009280
        /*0a1c*/ 	.word	0x00000000
        /*0a20*/ 	.word	0x00000108
        /*0a24*/ 	.short	0x010a
        /*0a26*/ 	.byte	0xff
	.zero		1


	//   ....[147]....
        /*0a28*/ 	.word	0x000092e0
        /*0a2c*/ 	.word	0x00000000
        /*0a30*/ 	.word	0x00000108
        /*0a34*/ 	.short	0x010a
        /*0a36*/ 	.byte	0xff
	.zero		1


	//   ....[148]....
        /*0a38*/ 	.word	0x00009340
        /*0a3c*/ 	.word	0x00000000
        /*0a40*/ 	.word	0x00000000
        /*0a44*/ 	.short	0x010a
        /*0a46*/ 	.byte	0xff
	.zero		1


	//   ....[149]....
        /*0a48*/ 	.word	0x000093a0
        /*0a4c*/ 	.word	0x00000000
        /*0a50*/ 	.word	0x00000000
        /*0a54*/ 	.short	0x010a
        /*0a56*/ 	.byte	0xff
	.zero		1


	//   ....[150]....
        /*0a58*/ 	.word	0x000093f0
        /*0a5c*/ 	.word	0x00000000
        /*0a60*/ 	.word	0x00000130
        /*0a64*/ 	.short	0x010a
        /*0a66*/ 	.byte	0xff
	.zero		1


	//   ....[151]....
        /*0a68*/ 	.word	0x00009440
        /*0a6c*/ 	.word	0x00000000
        /*0a70*/ 	.word	0x000000f0
        /*0a74*/ 	.short	0x010a
        /*0a76*/ 	.byte	0xff
	.zero		1


	//   ....[152]....
        /*0a78*/ 	.word	0x00009490
        /*0a7c*/ 	.word	0x00000049
        /*0a80*/ 	.word	0x00000150
        /*0a84*/ 	.short	0x010a
        /*0a86*/ 	.byte	0xff
	.zero		1


	//   ....[153]....
        /*0a88*/ 	.word	0x000094e0
        /*0a8c*/ 	.word	0x00000002
        /*0a90*/ 	.word	0x000000f0
        /*0a94*/ 	.short	0x010a
        /*0a96*/ 	.byte	0xff
	.zero		1


	//----- nvinfo : EIATTR_NUM_MBARRIERS
	.align		4
.L_47:
        /*0a98*/ 	.byte	0x03, 0x38
        /*0a9a*/ 	.short	0x0032


	//----- nvinfo : EIATTR_EXIT_INSTR_OFFSETS
	.align		4
        /*0a9c*/ 	.byte	0x04, 0x1c
        /*0a9e*/ 	.short	(.L_49 - .L_48)


	//   ....[0]....
.L_48:
        /*0aa0*/ 	.word	0x000033d0


	//   ....[1]....
        /*0aa4*/ 	.word	0x000038d0


	//   ....[2]....
        /*0aa8*/ 	.word	0x00003930


	//   ....[3]....
        /*0aac*/ 	.word	0x00004d00


	//   ....[4]....
        /*0ab0*/ 	.word	0x00005b80


	//   ....[5]....
        /*0ab4*/ 	.word	0x00005bc0


	//   ....[6]....
        /*0ab8*/ 	.word	0x000086c0


	//   ....[7]....
        /*0abc*/ 	.word	0x00008740


	//   ....[8]....
        /*0ac0*/ 	.word	0x00008770


	//   ....[9]....
        /*0ac4*/ 	.word	0x000087e0


	//----- nvinfo : EIATTR_MAX_THREADS
	.align		4
.L_49:
        /*0ac8*/ 	.byte	0x04, 0x05
        /*0aca*/ 	.short	(.L_51 - .L_50)
.L_50:
        /*0acc*/ 	.word	0x00000100
        /*0ad0*/ 	.word	0x00000001
        /*0ad4*/ 	.word	0x00000001


	//----- nvinfo : EIATTR_CRS_STACK_SIZE
	.align		4
.L_51:
        /*0ad8*/ 	.byte	0x04, 0x1e
        /*0ada*/ 	.short	(.L_53 - .L_52)
.L_52:
        /*0adc*/ 	.word	0x00000000


	//----- nvinfo : EIATTR_CBANK_PARAM_SIZE
	.align		4
.L_53:
        /*0ae0*/ 	.byte	0x03, 0x19
        /*0ae2*/ 	.short	0x0c00


	//----- nvinfo : EIATTR_PARAM_CBANK
	.align		4
        /*0ae4*/ 	.byte	0x04, 0x0a
        /*0ae6*/ 	.short	(.L_55 - .L_54)
	.align		4
.L_54:
        /*0ae8*/ 	.word	index@(.nv.constant0._ZN7cutlass13device_kernelINS_4gemm6kernel13GemmUniversalIN4cute5tupleIJiiiiEEENS1_10collective13CollectiveMmaINS1_46MainloopSm100TmaUmmaWarpSpecializedBlockScaledILi15ELi2ELi2ENS5_IJNS4_1CILi1EEENSA_ILi8EEESB_EEEEENS5_IJNSA_ILi128EEENSA_ILi64EEESF_EEENS5_IJNS_12float_e2m1_tENS_13float_ue8m0_tEEEENS5_IJNS5_IJlSB_lEEENS4_6LayoutINS5_IJNS5_IJNS5_IJNSA_ILi32EEENSA_ILi4EEEEEEiEEESQ_NS5_IJSB_iEEEEEENS5_IJNS5_IJNS5_IJNSA_ILi16EEESO_EEEiEEENS5_IJNS5_IJNSA_ILi0EEESB_EEENSA_ILi512EEEEEENS5_IJSW_iEEEEEEEEEEESK_S13_NS4_8TiledMMAINS4_8MMA_AtomIJNS4_17SM100_MMA_MXF4_SSISI_SI_fSJ_Li128ELi64ELi32ELNS4_4UMMA5MajorE0ELS18_0ELNS17_7ScaleInE0ELS19_0EEEEEENSM_INS5_IJSB_SB_SB_EEENS5_IJSW_SW_SW_EEEEENS5_IJNS4_10UnderscoreES1F_S1F_EEEEENS5_IJNS4_23SM90_TMA_LOAD_MULTICASTES1I_EEENS5_IJNS4_14ComposedLayoutINS4_7SwizzleILi2ELi4ELi3EEENS4_18smem_ptr_flag_bitsILi4EEENSM_INS5_IJSC_SF_EEENS5_IJSF_SB_EEEEEEENSM_INS5_IJNS5_IJNS5_IJSP_SB_EEENS5_IJSN_NSA_ILi2EEEEEEEEESB_NS5_IJS1U_SB_EEEEEENS5_IJNS5_IJNS5_IJSU_SY_EEESX_EEESW_NS5_IJS1U_SY_EEEEEEEEEEEvNS4_8identityENS5_IJNS4_13SM90_TMA_LOADES26_EEES24_vS25_EENS_8epilogue10collective18CollectiveEpilogueINS29_23Sm100TmaWarpSpecializedILi3ELi2ELi32ELb1ELb0EEEJSH_NS5_IJNSM_ISF_SB_EENSM_ISN_SB_EEEEENS_10bfloat16_tESL_S2H_SL_NS29_6fusion15FusionCallbacksIS2D_NS2I_17LinearCombinationIS2H_fS2H_fLNS_15FloatRoundStyleE2EEESH_S2G_JEEENS4_5SM1004TMEM4LOAD26SM100_TMEM_LOAD_32dp32b32xES26_NS1K_IS1M_NS1N_ILi16EEENSM_INS5_IJSC_SN_EEENS5_IJSN_SB_EEEEEEENS4_39AutoVectorizingCopyWithAssumedAlignmentILi128EEENS4_14SM90_TMA_STOREES2W_S2Y_S2Y_EEEvvEEEEvNT_6ParamsE)
        /*0aec*/ 	.short	0x0380
        /*0aee*/ 	.short	0x0c00


	//----- nvinfo : EIATTR_SW_WAR
	.align		4
.L_55:
        /*0af0*/ 	.byte	0x04, 0x36
        /*0af2*/ 	.short	(.L_57 - .L_56)
.L_56:
        /*0af4*/ 	.word	0x00000008
.L_57:


//--------------------- .nv.callgraph             --------------------------
	.section	.nv.callgraph,"",@"SHT_CUDA_CALLGRAPH"
	.align	4
	.sectionentsize	8
	.align		4
        /*0000*/ 	.word	0x00000000
	.align		4
        /*0004*/ 	.word	0xffffffff
	.align		4
        /*0008*/ 	.word	index@(_ZN7cutlass13device_kernelINS_4gemm6kernel13GemmUniversalIN4cute5tupleIJiiiiEEENS1_10collective13CollectiveMmaINS1_46MainloopSm100TmaUmmaWarpSpecializedBlockScaledILi15ELi2ELi2ENS5_IJNS4_1CILi1EEENSA_ILi8EEESB_EEEEENS5_IJNSA_ILi128EEENSA_ILi64EEESF_EEENS5_IJNS_12float_e2m1_tENS_13float_ue8m0_tEEEENS5_IJNS5_IJlSB_lEEENS4_6LayoutINS5_IJNS5_IJNS5_IJNSA_ILi32EEENSA_ILi4EEEEEEiEEESQ_NS5_IJSB_iEEEEEENS5_IJNS5_IJNS5_IJNSA_ILi16EEESO_EEEiEEENS5_IJNS5_IJNSA_ILi0EEESB_EEENSA_ILi512EEEEEENS5_IJSW_iEEEEEEEEEEESK_S13_NS4_8TiledMMAINS4_8MMA_AtomIJNS4_17SM100_MMA_MXF4_SSISI_SI_fSJ_Li128ELi64ELi32ELNS4_4UMMA5MajorE0ELS18_0ELNS17_7ScaleInE0ELS19_0EEEEEENSM_INS5_IJSB_SB_SB_EEENS5_IJSW_SW_SW_EEEEENS5_IJNS4_10UnderscoreES1F_S1F_EEEEENS5_IJNS4_23SM90_TMA_LOAD_MULTICASTES1I_EEENS5_IJNS4_14ComposedLayoutINS4_7SwizzleILi2ELi4ELi3EEENS4_18smem_ptr_flag_bitsILi4EEENSM_INS5_IJSC_SF_EEENS5_IJSF_SB_EEEEEEENSM_INS5_IJNS5_IJNS5_IJSP_SB_EEENS5_IJSN_NSA_ILi2EEEEEEEEESB_NS5_IJS1U_SB_EEEEEENS5_IJNS5_IJNS5_IJSU_SY_EEESX_EEESW_NS5_IJS1U_SY_EEEEEEEEEEEvNS4_8identityENS5_IJNS4_13SM90_TMA_LOADES26_EEES24_vS25_EENS_8epilogue10collective18CollectiveEpilogueINS29_23Sm100TmaWarpSpecializedILi3ELi2ELi32ELb1ELb0EEEJSH_NS5_IJNSM_ISF_SB_EENSM_ISN_SB_EEEEENS_10bfloat16_tESL_S2H_SL_NS29_6fusion15FusionCallbacksIS2D_NS2I_17LinearCombinationIS2H_fS2H_fLNS_15FloatRoundStyleE2EEESH_S2G_JEEENS4_5SM1004TMEM4LOAD26SM100_TMEM_LOAD_32dp32b32xES26_NS1K_IS1M_NS1N_ILi16EEENSM_INS5_IJSC_SN_EEENS5_IJSN_SB_EEEEEEENS4_39AutoVectorizingCopyWithAssumedAlignmentILi128EEENS4_14SM90_TMA_STOREES2W_S2Y_S2Y_EEEvvEEEEvNT_6ParamsE)
	.align		4
        /*000c*/ 	.word	index@(__assertfail)
	.align		4
        /*0010*/ 	.word	0x00000000
	.align		4
        /*0014*/ 	.word	0xfffffffe
	.align		4
        /*0018*/ 	.word	0x00000000
	.align		4
        /*001c*/ 	.word	0xfffffffd
	.align		4
        /*0020*/ 	.word	0x00000000
	.align		4
        /*0024*/ 	.word	0xfffffffc


//--------------------- .nv.constant4             --------------------------
	.section	.nv.constant4,"a",@progbits
	.align	8
	.align		8
.nv.constant4:
        /*0000*/ 	.dword	__assertfail
	.align		8
        /*0008*/ 	.dword	__unnamed_1
	.align		8
        /*0010*/ 	.dword	__unnamed_2
	.align		8
        /*0018*/ 	.dword	_ZN40_INTERNAL_a616a837_4_k_cu_a73c0b5e_188464cuda3std3__45__cpo5beginE
	.align		8
        /*0020*/ 	.dword	_ZN40_INTERNAL_a616a837_4_k_cu_a73c0b5e_188464cuda3std3__45__cpo3endE
	.align		8
        /*0028*/ 	.dword	_ZN40_INTERNAL_a616a837_4_k_cu_a73c0b5e_188464cuda3std3__45__cpo6cbeginE
	.align		8
        /*0030*/ 	.dword	_ZN40_INTERNAL_a616a837_4_k_cu_a73c0b5e_188464cuda3std3__45__cpo4cendE
	.align		8
        /*0038*/ 	.dword	_ZN40_INTERNAL_a616a837_4_k_cu_a73c0b5e_188464cuda3std3__442_GLOBAL__N__a616a837_4_k_cu_a73c0b5e_188466ignoreE
	.align		8
        /*0040*/ 	.dword	_ZN40_INTERNAL_a616a837_4_k_cu_a73c0b5e_188464cuda3std3__419piecewise_constructE
	.align		8
        /*0048*/ 	.dword	_ZN40_INTERNAL_a616a837_4_k_cu_a73c0b5e_188464cuda3std3__48in_placeE
	.align		8
        /*0050*/ 	.dword	_ZN40_INTERNAL_a616a837_4_k_cu_a73c0b5e_188464cuda3std6ranges3__45__cpo4swapE
	.align		8
        /*0058*/ 	.dword	_ZN40_INTERNAL_a616a837_4_k_cu_a73c0b5e_188464cuda3std6ranges3__45__cpo9iter_moveE
	.align		8
        /*0060*/ 	.dword	_ZN40_INTERNAL_a616a837_4_k_cu_a73c0b5e_188464cute7productE
	.align		8
        /*0068*/ 	.dword	_ZN40_INTERNAL_a616a837_4_k_cu_a73c0b5e_188464cute1_E
	.align		8
        /*0070*/ 	.dword	$str$25
	.align		8
        /*0078*/ 	.dword	$str$26
	.align		8
        /*0080*/ 	.dword	$str$29
	.align		8
        /*0088*/ 	.dword	$str$30


//--------------------- .text._ZN7cutlass13device_kernelINS_4gemm6kernel13GemmUniversalIN4cute5tupleIJiiiiEEENS1_10collective13CollectiveMmaINS1_46MainloopSm100TmaUmmaWarpSpecializedBlockScaledILi15ELi2ELi2ENS5_IJNS4_1CILi1EEENSA_ILi8EEESB_EEEEENS5_IJNSA_ILi128EEENSA_ILi64EEESF_EEENS5_IJNS_12float_e2m1_tENS_13float_ue8m0_tEEEENS5_IJNS5_IJlSB_lEEENS4_6LayoutINS5_IJNS5_IJNS5_IJNSA_ILi32EEENSA_ILi4EEEEEEiEEESQ_NS5_IJSB_iEEEEEENS5_IJNS5_IJNS5_IJNSA_ILi16EEESO_EEEiEEENS5_IJNS5_IJNSA_ILi0EEESB_EEENSA_ILi512EEEEEENS5_IJSW_iEEEEEEEEEEESK_S13_NS4_8TiledMMAINS4_8MMA_AtomIJNS4_17SM100_MMA_MXF4_SSISI_SI_fSJ_Li128ELi64ELi32ELNS4_4UMMA5MajorE0ELS18_0ELNS17_7ScaleInE0ELS19_0EEEEEENSM_INS5_IJSB_SB_SB_EEENS5_IJSW_SW_SW_EEEEENS5_IJNS4_10UnderscoreES1F_S1F_EEEEENS5_IJNS4_23SM90_TMA_LOAD_MULTICASTES1I_EEENS5_IJNS4_14ComposedLayoutINS4_7SwizzleILi2ELi4ELi3EEENS4_18smem_ptr_flag_bitsILi4EEENSM_INS5_IJSC_SF_EEENS5_IJSF_SB_EEEEEEENSM_INS5_IJNS5_IJNS5_IJSP_SB_EEENS5_IJSN_NSA_ILi2EEEEEEEEESB_NS5_IJS1U_SB_EEEEEENS5_IJNS5_IJNS5_IJSU_SY_EEESX_EEESW_NS5_IJS1U_SY_EEEEEEEEEEEvNS4_8identityENS5_IJNS4_13SM90_TMA_LOADES26_EEES24_vS25_EENS_8epilogue10collective18CollectiveEpilogueINS29_23Sm100TmaWarpSpecializedILi3ELi2ELi32ELb1ELb0EEEJSH_NS5_IJNSM_ISF_SB_EENSM_ISN_SB_EEEEENS_10bfloat16_tESL_S2H_SL_NS29_6fusion15FusionCallbacksIS2D_NS2I_17LinearCombinationIS2H_fS2H_fLNS_15FloatRoundStyleE2EEESH_S2G_JEEENS4_5SM1004TMEM4LOAD26SM100_TMEM_LOAD_32dp32b32xES26_NS1K_IS1M_NS1N_ILi16EEENSM_INS5_IJSC_SN_EEENS5_IJSN_SB_EEEEEEENS4_39AutoVectorizingCopyWithAssumedAlignmentILi128EEENS4_14SM90_TMA_STOREES2W_S2Y_S2Y_EEEvvEEEEvNT_6ParamsE --------------------------
	.section	.text._ZN7cutlass13device_kernelINS_4gemm6kernel13GemmUniversalIN4cute5tupleIJiiiiEEENS1_10collective13CollectiveMmaINS1_46MainloopSm100TmaUmmaWarpSpecializedBlockScaledILi15ELi2ELi2ENS5_IJNS4_1CILi1EEENSA_ILi8EEESB_EEEEENS5_IJNSA_ILi128EEENSA_ILi64EEESF_EEENS5_IJNS_12float_e2m1_tENS_13float_ue8m0_tEEEENS5_IJNS5_IJlSB_lEEENS4_6LayoutINS5_IJNS5_IJNS5_IJNSA_ILi32EEENSA_ILi4EEEEEEiEEESQ_NS5_IJSB_iEEEEEENS5_IJNS5_IJNS5_IJNSA_ILi16EEESO_EEEiEEENS5_IJNS5_IJNSA_ILi0EEESB_EEENSA_ILi512EEEEEENS5_IJSW_iEEEEEEEEEEESK_S13_NS4_8TiledMMAINS4_8MMA_AtomIJNS4_17SM100_MMA_MXF4_SSISI_SI_fSJ_Li128ELi64ELi32ELNS4_4UMMA5MajorE0ELS18_0ELNS17_7ScaleInE0ELS19_0EEEEEENSM_INS5_IJSB_SB_SB_EEENS5_IJSW_SW_SW_EEEEENS5_IJNS4_10UnderscoreES1F_S1F_EEEEENS5_IJNS4_23SM90_TMA_LOAD_MULTICASTES1I_EEENS5_IJNS4_14ComposedLayoutINS4_7SwizzleILi2ELi4ELi3EEENS4_18smem_ptr_flag_bitsILi4EEENSM_INS5_IJSC_SF_EEENS5_IJSF_SB_EEEEEEENSM_INS5_IJNS5_IJNS5_IJSP_SB_EEENS5_IJSN_NSA_ILi2EEEEEEEEESB_NS5_IJS1U_SB_EEEEEENS5_IJNS5_IJNS5_IJSU_SY_EEESX_EEESW_NS5_IJS1U_SY_EEEEEEEEEEEvNS4_8identityENS5_IJNS4_13SM90_TMA_LOADES26_EEES24_vS25_EENS_8epilogue10collective18CollectiveEpilogueINS29_23Sm100TmaWarpSpecializedILi3ELi2ELi32ELb1ELb0EEEJSH_NS5_IJNSM_ISF_SB_EENSM_ISN_SB_EEEEENS_10bfloat16_tESL_S2H_SL_NS29_6fusion15FusionCallbacksIS2D_NS2I_17LinearCombinationIS2H_fS2H_fLNS_15FloatRoundStyleE2EEESH_S2G_JEEENS4_5SM1004TMEM4LOAD26SM100_TMEM_LOAD_32dp32b32xES26_NS1K_IS1M_NS1N_ILi16EEENSM_INS5_IJSC_SN_EEENS5_IJSN_SB_EEEEEEENS4_39AutoVectorizingCopyWithAssumedAlignmentILi128EEENS4_14SM90_TMA_STOREES2W_S2Y_S2Y_EEEvvEEEEvNT_6ParamsE,"ax",@progbits
	.align	128
.text._ZN7cutlass13device_kernelINS_4gemm6kernel13GemmUniversalIN4cute5tupleIJiiiiEEENS1_10collective13CollectiveMmaINS1_46MainloopSm100TmaUmmaWarpSpecializedBlockScaledILi15ELi2ELi2ENS5_IJNS4_1CILi1EEENSA_ILi8EEESB_EEEEENS5_IJNSA_ILi128EEENSA_ILi64EEESF_EEENS5_IJNS_12float_e2m1_tENS_13float_ue8m0_tEEEENS5_IJNS5_IJlSB_lEEENS4_6LayoutINS5_IJNS5_IJNS5_IJNSA_ILi32EEENSA_ILi4EEEEEEiEEESQ_NS5_IJSB_iEEEEEENS5_IJNS5_IJNS5_IJNSA_ILi16EEESO_EEEiEEENS5_IJNS5_IJNSA_ILi0EEESB_EEENSA_ILi512EEEEEENS5_IJSW_iEEEEEEEEEEESK_S13_NS4_8TiledMMAINS4_8MMA_AtomIJNS4_17SM100_MMA_MXF4_SSISI_SI_fSJ_Li128ELi64ELi32ELNS4_4UMMA5MajorE0ELS18_0ELNS17_7ScaleInE0ELS19_0EEEEEENSM_INS5_IJSB_SB_SB_EEENS5_IJSW_SW_SW_EEEEENS5_IJNS4_10UnderscoreES1F_S1F_EEEEENS5_IJNS4_23SM90_TMA_LOAD_MULTICASTES1I_EEENS5_IJNS4_14ComposedLayoutINS4_7SwizzleILi2ELi4ELi3EEENS4_18smem_ptr_flag_bitsILi4EEENSM_INS5_IJSC_SF_EEENS5_IJSF_SB_EEEEEEENSM_INS5_IJNS5_IJNS5_IJSP_SB_EEENS5_IJSN_NSA_ILi2EEEEEEEEESB_NS5_IJS1U_SB_EEEEEENS5_IJNS5_IJNS5_IJSU_SY_EEESX_EEESW_NS5_IJS1U_SY_EEEEEEEEEEEvNS4_8identityENS5_IJNS4_13SM90_TMA_LOADES26_EEES24_vS25_EENS_8epilogue10collective18CollectiveEpilogueINS29_23Sm100TmaWarpSpecializedILi3ELi2ELi32ELb1ELb0EEEJSH_NS5_IJNSM_ISF_SB_EENSM_ISN_SB_EEEEENS_10bfloat16_tESL_S2H_SL_NS29_6fusion15FusionCallbacksIS2D_NS2I_17LinearCombinationIS2H_fS2H_fLNS_15FloatRoundStyleE2EEESH_S2G_JEEENS4_5SM1004TMEM4LOAD26SM100_TMEM_LOAD_32dp32b32xES26_NS1K_IS1M_NS1N_ILi16EEENSM_INS5_IJSC_SN_EEENS5_IJSN_SB_EEEEEEENS4_39AutoVectorizingCopyWithAssumedAlignmentILi128EEENS4_14SM90_TMA_STOREES2W_S2Y_S2Y_EEEvvEEEEvNT_6ParamsE:
        .type           _ZN7cutlass13device_kernelINS_4gemm6kernel13GemmUniversalIN4cute5tupleIJiiiiEEENS1_10collective13CollectiveMmaINS1_46MainloopSm100TmaUmmaWarpSpecializedBlockScaledILi15ELi2ELi2ENS5_IJNS4_1CILi1EEENSA_ILi8EEESB_EEEEENS5_IJNSA_ILi128EEENSA_ILi64EEESF_EEENS5_IJNS_12float_e2m1_tENS_13float_ue8m0_tEEEENS5_IJNS5_IJlSB_lEEENS4_6LayoutINS5_IJNS5_IJNS5_IJNSA_ILi32EEENSA_ILi4EEEEEEiEEESQ_NS5_IJSB_iEEEEEENS5_IJNS5_IJNS5_IJNSA_ILi16EEESO_EEEiEEENS5_IJNS5_IJNSA_ILi0EEESB_EEENSA_ILi512EEEEEENS5_IJSW_iEEEEEEEEEEESK_S13_NS4_8TiledMMAINS4_8MMA_AtomIJNS4_17SM100_MMA_MXF4_SSISI_SI_fSJ_Li128ELi64ELi32ELNS4_4UMMA5MajorE0ELS18_0ELNS17_7ScaleInE0ELS19_0EEEEEENSM_INS5_IJSB_SB_SB_EEENS5_IJSW_SW_SW_EEEEENS5_IJNS4_10UnderscoreES1F_S1F_EEEEENS5_IJNS4_23SM90_TMA_LOAD_MULTICASTES1I_EEENS5_IJNS4_14ComposedLayoutINS4_7SwizzleILi2ELi4ELi3EEENS4_18smem_ptr_flag_bitsILi4EEENSM_INS5_IJSC_SF_EEENS5_IJSF_SB_EEEEEEENSM_INS5_IJNS5_IJNS5_IJSP_SB_EEENS5_IJSN_NSA_ILi2EEEEEEEEESB_NS5_IJS1U_SB_EEEEEENS5_IJNS5_IJNS5_IJSU_SY_EEESX_EEESW_NS5_IJS1U_SY_EEEEEEEEEEEvNS4_8identityENS5_IJNS4_13SM90_TMA_LOADES26_EEES24_vS25_EENS_8epilogue10collective18CollectiveEpilogueINS29_23Sm100TmaWarpSpecializedILi3ELi2ELi32ELb1ELb0EEEJSH_NS5_IJNSM_ISF_SB_EENSM_ISN_SB_EEEEENS_10bfloat16_tESL_S2H_SL_NS29_6fusion15FusionCallbacksIS2D_NS2I_17LinearCombinationIS2H_fS2H_fLNS_15FloatRoundStyleE2EEESH_S2G_JEEENS4_5SM1004TMEM4LOAD26SM100_TMEM_LOAD_32dp32b32xES26_NS1K_IS1M_NS1N_ILi16EEENSM_INS5_IJSC_SN_EEENS5_IJSN_SB_EEEEEEENS4_39AutoVectorizingCopyWithAssumedAlignmentILi128EEENS4_14SM90_TMA_STOREES2W_S2Y_S2Y_EEEvvEEEEvNT_6ParamsE,@function
        .size           _ZN7cutlass13device_kernelINS_4gemm6kernel13GemmUniversalIN4cute5tupleIJiiiiEEENS1_10collective13CollectiveMmaINS1_46MainloopSm100TmaUmmaWarpSpecializedBlockScaledILi15ELi2ELi2ENS5_IJNS4_1CILi1EEENSA_ILi8EEESB_EEEEENS5_IJNSA_ILi128EEENSA_ILi64EEESF_EEENS5_IJNS_12float_e2m1_tENS_13float_ue8m0_tEEEENS5_IJNS5_IJlSB_lEEENS4_6LayoutINS5_IJNS5_IJNS5_IJNSA_ILi32EEENSA_ILi4EEEEEEiEEESQ_NS5_IJSB_iEEEEEENS5_IJNS5_IJNS5_IJNSA_ILi16EEESO_EEEiEEENS5_IJNS5_IJNSA_ILi0EEESB_EEENSA_ILi512EEEEEENS5_IJSW_iEEEEEEEEEEESK_S13_NS4_8TiledMMAINS4_8MMA_AtomIJNS4_17SM100_MMA_MXF4_SSISI_SI_fSJ_Li128ELi64ELi32ELNS4_4UMMA5MajorE0ELS18_0ELNS17_7ScaleInE0ELS19_0EEEEEENSM_INS5_IJSB_SB_SB_EEENS5_IJSW_SW_SW_EEEEENS5_IJNS4_10UnderscoreES1F_S1F_EEEEENS5_IJNS4_23SM90_TMA_LOAD_MULTICASTES1I_EEENS5_IJNS4_14ComposedLayoutINS4_7SwizzleILi2ELi4ELi3EEENS4_18smem_ptr_flag_bitsILi4EEENSM_INS5_IJSC_SF_EEENS5_IJSF_SB_EEEEEEENSM_INS5_IJNS5_IJNS5_IJSP_SB_EEENS5_IJSN_NSA_ILi2EEEEEEEEESB_NS5_IJS1U_SB_EEEEEENS5_IJNS5_IJNS5_IJSU_SY_EEESX_EEESW_NS5_IJS1U_SY_EEEEEEEEEEEvNS4_8identityENS5_IJNS4_13SM90_TMA_LOADES26_EEES24_vS25_EENS_8epilogue10collective18CollectiveEpilogueINS29_23Sm100TmaWarpSpecializedILi3ELi2ELi32ELb1ELb0EEEJSH_NS5_IJNSM_ISF_SB_EENSM_ISN_SB_EEEEENS_10bfloat16_tESL_S2H_SL_NS29_6fusion15FusionCallbacksIS2D_NS2I_17LinearCombinationIS2H_fS2H_fLNS_15FloatRoundStyleE2EEESH_S2G_JEEENS4_5SM1004TMEM4LOAD26SM100_TMEM_LOAD_32dp32b32xES26_NS1K_IS1M_NS1N_ILi16EEENSM_INS5_IJSC_SN_EEENS5_IJSN_SB_EEEEEEENS4_39AutoVectorizingCopyWithAssumedAlignmentILi128EEENS4_14SM90_TMA_STOREES2W_S2Y_S2Y_EEEvvEEEEvNT_6ParamsE,(.L_x_195 - _ZN7cutlass13device_kernelINS_4gemm6kernel13GemmUniversalIN4cute5tupleIJiiiiEEENS1_10collective13CollectiveMmaINS1_46MainloopSm100TmaUmmaWarpSpecializedBlockScaledILi15ELi2ELi2ENS5_IJNS4_1CILi1EEENSA_ILi8EEESB_EEEEENS5_IJNSA_ILi128EEENSA_ILi64EEESF_EEENS5_IJNS_12float_e2m1_tENS_13float_ue8m0_tEEEENS5_IJNS5_IJlSB_lEEENS4_6LayoutINS5_IJNS5_IJNS5_IJNSA_ILi32EEENSA_ILi4EEEEEEiEEESQ_NS5_IJSB_iEEEEEENS5_IJNS5_IJNS5_IJNSA_ILi16EEESO_EEEiEEENS5_IJNS5_IJNSA_ILi0EEESB_EEENSA_ILi512EEEEEENS5_IJSW_iEEEEEEEEEEESK_S13_NS4_8TiledMMAINS4_8MMA_AtomIJNS4_17SM100_MMA_MXF4_SSISI_SI_fSJ_Li128ELi64ELi32ELNS4_4UMMA5MajorE0ELS18_0ELNS17_7ScaleInE0ELS19_0EEEEEENSM_INS5_IJSB_SB_SB_EEENS5_IJSW_SW_SW_EEEEENS5_IJNS4_10UnderscoreES1F_S1F_EEEEENS5_IJNS4_23SM90_TMA_LOAD_MULTICASTES1I_EEENS5_IJNS4_14ComposedLayoutINS4_7SwizzleILi2ELi4ELi3EEENS4_18smem_ptr_flag_bitsILi4EEENSM_INS5_IJSC_SF_EEENS5_IJSF_SB_EEEEEEENSM_INS5_IJNS5_IJNS5_IJSP_SB_EEENS5_IJSN_NSA_ILi2EEEEEEEEESB_NS5_IJS1U_SB_EEEEEENS5_IJNS5_IJNS5_IJSU_SY_EEESX_EEESW_NS5_IJS1U_SY_EEEEEEEEEEEvNS4_8identityENS5_IJNS4_13SM90_TMA_LOADES26_EEES24_vS25_EENS_8epilogue10collective18CollectiveEpilogueINS29_23Sm100TmaWarpSpecializedILi3ELi2ELi32ELb1ELb0EEEJSH_NS5_IJNSM_ISF_SB_EENSM_ISN_SB_EEEEENS_10bfloat16_tESL_S2H_SL_NS29_6fusion15FusionCallbacksIS2D_NS2I_17LinearCombinationIS2H_fS2H_fLNS_15FloatRoundStyleE2EEESH_S2G_JEEENS4_5SM1004TMEM4LOAD26SM100_TMEM_LOAD_32dp32b32xES26_NS1K_IS1M_NS1N_ILi16EEENSM_INS5_IJSC_SN_EEENS5_IJSN_SB_EEEEEEENS4_39AutoVectorizingCopyWithAssumedAlignmentILi128EEENS4_14SM90_TMA_STOREES2W_S2Y_S2Y_EEEvvEEEEvNT_6ParamsE)
        .other          _ZN7cutlass13device_kernelINS_4gemm6kernel13GemmUniversalIN4cute5tupleIJiiiiEEENS1_10collective13CollectiveMmaINS1_46MainloopSm100TmaUmmaWarpSpecializedBlockScaledILi15ELi2ELi2ENS5_IJNS4_1CILi1EEENSA_ILi8EEESB_EEEEENS5_IJNSA_ILi128EEENSA_ILi64EEESF_EEENS5_IJNS_12float_e2m1_tENS_13float_ue8m0_tEEEENS5_IJNS5_IJlSB_lEEENS4_6LayoutINS5_IJNS5_IJNS5_IJNSA_ILi32EEENSA_ILi4EEEEEEiEEESQ_NS5_IJSB_iEEEEEENS5_IJNS5_IJNS5_IJNSA_ILi16EEESO_EEEiEEENS5_IJNS5_IJNSA_ILi0EEESB_EEENSA_ILi512EEEEEENS5_IJSW_iEEEEEEEEEEESK_S13_NS4_8TiledMMAINS4_8MMA_AtomIJNS4_17SM100_MMA_MXF4_SSISI_SI_fSJ_Li128ELi64ELi32ELNS4_4UMMA5MajorE0ELS18_0ELNS17_7ScaleInE0ELS19_0EEEEEENSM_INS5_IJSB_SB_SB_EEENS5_IJSW_SW_SW_EEEEENS5_IJNS4_10UnderscoreES1F_S1F_EEEEENS5_IJNS4_23SM90_TMA_LOAD_MULTICASTES1I_EEENS5_IJNS4_14ComposedLayoutINS4_7SwizzleILi2ELi4ELi3EEENS4_18smem_ptr_flag_bitsILi4EEENSM_INS5_IJSC_SF_EEENS5_IJSF_SB_EEEEEEENSM_INS5_IJNS5_IJNS5_IJSP_SB_EEENS5_IJSN_NSA_ILi2EEEEEEEEESB_NS5_IJS1U_SB_EEEEEENS5_IJNS5_IJNS5_IJSU_SY_EEESX_EEESW_NS5_IJS1U_SY_EEEEEEEEEEEvNS4_8identityENS5_IJNS4_13SM90_TMA_LOADES26_EEES24_vS25_EENS_8epilogue10collective18CollectiveEpilogueINS29_23Sm100TmaWarpSpecializedILi3ELi2ELi32ELb1ELb0EEEJSH_NS5_IJNSM_ISF_SB_EENSM_ISN_SB_EEEEENS_10bfloat16_tESL_S2H_SL_NS29_6fusion15FusionCallbacksIS2D_NS2I_17LinearCombinationIS2H_fS2H_fLNS_15FloatRoundStyleE2EEESH_S2G_JEEENS4_5SM1004TMEM4LOAD26SM100_TMEM_LOAD_32dp32b32xES26_NS1K_IS1M_NS1N_ILi16EEENSM_INS5_IJSC_SN_EEENS5_IJSN_SB_EEEEEEENS4_39AutoVectorizingCopyWithAssumedAlignmentILi128EEENS4_14SM90_TMA_STOREES2W_S2Y_S2Y_EEEvvEEEEvNT_6ParamsE,@"STO_CUDA_ENTRY STV_DEFAULT"
_ZN7cutlass13device_kernelINS_4gemm6kernel13GemmUniversalIN4cute5tupleIJiiiiEEENS1_10collective13CollectiveMmaINS1_46MainloopSm100TmaUmmaWarpSpecializedBlockScaledILi15ELi2ELi2ENS5_IJNS4_1CILi1EEENSA_ILi8EEESB_EEEEENS5_IJNSA_ILi128EEENSA_ILi64EEESF_EEENS5_IJNS_12float_e2m1_tENS_13float_ue8m0_tEEEENS5_IJNS5_IJlSB_lEEENS4_6LayoutINS5_IJNS5_IJNS5_IJNSA_ILi32EEENSA_ILi4EEEEEEiEEESQ_NS5_IJSB_iEEEEEENS5_IJNS5_IJNS5_IJNSA_ILi16EEESO_EEEiEEENS5_IJNS5_IJNSA_ILi0EEESB_EEENSA_ILi512EEEEEENS5_IJSW_iEEEEEEEEEEESK_S13_NS4_8TiledMMAINS4_8MMA_AtomIJNS4_17SM100_MMA_MXF4_SSISI_SI_fSJ_Li128ELi64ELi32ELNS4_4UMMA5MajorE0ELS18_0ELNS17_7ScaleInE0ELS19_0EEEEEENSM_INS5_IJSB_SB_SB_EEENS5_IJSW_SW_SW_EEEEENS5_IJNS4_10UnderscoreES1F_S1F_EEEEENS5_IJNS4_23SM90_TMA_LOAD_MULTICASTES1I_EEENS5_IJNS4_14ComposedLayoutINS4_7SwizzleILi2ELi4ELi3EEENS4_18smem_ptr_flag_bitsILi4EEENSM_INS5_IJSC_SF_EEENS5_IJSF_SB_EEEEEEENSM_INS5_IJNS5_IJNS5_IJSP_SB_EEENS5_IJSN_NSA_ILi2EEEEEEEEESB_NS5_IJS1U_SB_EEEEEENS5_IJNS5_IJNS5_IJSU_SY_EEESX_EEESW_NS5_IJS1U_SY_EEEEEEEEEEEvNS4_8identityENS5_IJNS4_13SM90_TMA_LOADES26_EEES24_vS25_EENS_8epilogue10collective18CollectiveEpilogueINS29_23Sm100TmaWarpSpecializedILi3ELi2ELi32ELb1ELb0EEEJSH_NS5_IJNSM_ISF_SB_EENSM_ISN_SB_EEEEENS_10bfloat16_tESL_S2H_SL_NS29_6fusion15FusionCallbacksIS2D_NS2I_17LinearCombinationIS2H_fS2H_fLNS_15FloatRoundStyleE2EEESH_S2G_JEEENS4_5SM1004TMEM4LOAD26SM100_TMEM_LOAD_32dp32b32xES26_NS1K_IS1M_NS1N_ILi16EEENSM_INS5_IJSC_SN_EEENS5_IJSN_SB_EEEEEEENS4_39AutoVectorizingCopyWithAssumedAlignmentILi128EEENS4_14SM90_TMA_STOREES2W_S2Y_S2Y_EEEvvEEEEvNT_6ParamsE:
[----:B------:R-:W1:Y:S01]  /*0000*/  LDC R1, c[0x0][0x37c] ;  /* 0x0000df00ff017b82 */ /* 0x000e620000000800 */
[----:B------:R-:W2:Y:S01]  /*0010*/  S2R R93, SR_TID.X ;  /* 0x00000000005d7919 */ /* 0x000ea20000002100 */
[----:B------:R-:W3:Y:S01]  /*0020*/  LDCU.64 UR4, c[0x0][0xc90] ;  /* 0x00019200ff0477ac */ /* 0x000ee20008000a00 */
[----:B------:R-:W-:Y:S02]  /*0030*/  PRMT R88, RZ, 0x7610, R88 ;  /* 0x00007610ff587816 */ /* 0x000fe40000000058 */
[----:B------:R-:W-:Y:S01]  /*0040*/  ELECT P6, URZ, PT ;  /* 0x0000000000ff782f */ /* 0x000fe200038c0000 */
[----:B------:R-:W4:Y:S01]  /*0050*/  LDCU.64 UR46, c[0x0][0x358] ;  /* 0x00006b00ff2e77ac */ /* 0x000f220008000a00 */
[----:B---3--:R-:W-:-:S04]  /*0060*/  UISETP.NE.U32.AND UP0, UPT, UR4, URZ, UPT ;  /* 0x000000ff0400728c */ /* 0x008fc8000bf05070 */
[----:B------:R-:W-:Y:S01]  /*0070*/  UISETP.NE.AND.EX UP0, UPT, UR5, URZ, UPT, UP0 ;  /* 0x000000ff0500728c */ /* 0x000fe2000bf05300 */
[----:B--2---:R-:W-:-:S05]  /*0080*/  SHF.R.U32.HI R92, RZ, 0x5, R93 ;  /* 0x00000005ff5c7819 */ /* 0x004fca000001165d */
[----:B------:R-:W2:Y:S02]  /*0090*/  SHFL.IDX PT, R0, R92, RZ, 0x1f ;  /* 0x00001fff5c007589 */ /* 0x000ea400000e0000 */
[----:B--2---:R-:W-:Y:S01]  /*00a0*/  R2UR UR6, R0 ;  /* 0x00000000000672ca */ /* 0x004fe200000e0000 */
[----:B-1--4-:R-:W-:-:S14]  /*00b0*/  BRA.U UP0, `(.L_x_0) ;  /* 0x00000001002c7547 */ /* 0x012fdc000b800000 */
[----:B------:R-:W1:Y:S02]  /*00c0*/  LDCU.64 UR8, c[0x0][0xc88] ;  /* 0x00019100ff0877ac */ /* 0x000e640008000a00 */
[----:B-1----:R-:W-:-:S04]  /*00d0*/  UISETP.NE.U32.AND UP0, UPT, UR8, URZ, UPT ;  /* 0x000000ff0800728c */ /* 0x002fc8000bf05070 */
[----:B------:R-:W-:-:S09]  /*00e0*/  UISETP.NE.AND.EX UP0, UPT, UR9, URZ, UPT, UP0 ;  /* 0x000000ff0900728c */ /* 0x000fd2000bf05300 */
[----:B------:R-:W-:Y:S05]  /*00f0*/  BRA.U !UP0, `(.L_x_1) ;  /* 0x0000000108107547 */ /* 0x000fea000b800000 */
[----:B------:R-:W1:Y:S02]  /*0100*/  LDC.64 R2, c[0x0][0xc88] ;  /* 0x00032200ff027b82 */ /* 0x000e640000000a00 */
[----:B-1----:R1:W5:Y:S01]  /*0110*/  LDG.E R49, desc[UR46][R2.64] ;  /* 0x0000002e02317981 */ /* 0x002362000c1e1900 */
[----:B------:R-:W-:Y:S01]  /*0120*/  HFMA2 R88, -RZ, RZ, 0, 5.9604644775390625e-08 ;  /* 0x00000001ff587431 */ /* 0x000fe200000001ff */
[----:B------:R-:W-:Y:S05]  /*0130*/  BRA `(.L_x_0) ;  /* 0x00000000000c7947 */ /* 0x000fea0003800000 */
.L_x_1:
[----:B------:R-:W1:Y:S01]  /*0140*/  LDCU UR7, c[0x0][0xc80] ;  /* 0x00019000ff0777ac */ /* 0x000e620008000800 */
[----:B------:R-:W-:Y:S01]  /*0150*/  HFMA2 R88, -RZ, RZ, 0, 5.9604644775390625e-08 ;  /* 0x00000001ff587431 */ /* 0x000fe200000001ff */
[----:B-1----:R-:W-:Y:S02]  /*0160*/  MOV R49, UR7 ;  /* 0x0000000700317c02 */ /* 0x002fe40008000f00 */
.L_x_0:
[----:B------:R-:W2:Y:S02]  /*0170*/  LDCU.64 UR8, c[0x0][0xcb0] ;  /* 0x00019600ff0877ac */ /* 0x000ea40008000a00 */
[----:B--2---:R-:W-:-:S04]  /*0180*/  UISETP.NE.U32.AND UP0, UPT, UR8, URZ, UPT ;  /* 0x000000ff0800728c */ /* 0x004fc8000bf05070 */
[----:B------:R-:W-:-:S09]  /*0190*/  UISETP.NE.AND.EX UP0, UPT, UR9, URZ, UPT, UP0 ;  /* 0x000000ff0900728c */ /* 0x000fd2000bf05300 */
[----:B------:R-:W-:Y:S05]  /*01a0*/  BRA.U UP0, `(.L_x_2) ;  /* 0x0000000100247547 */ /* 0x000fea000b800000 */
[----:B------:R-:W2:Y:S02]  /*01b0*/  LDCU.64 UR8, c[0x0][0xca8] ;  /* 0x00019500ff0877ac */ /* 0x000ea40008000a00 */
[----:B--2---:R-:W-:-:S04]  /*01c0*/  UISETP.NE.U32.AND UP0, UPT, UR8, URZ, UPT ;  /* 0x000000ff0800728c */ /* 0x004fc8000bf05070 */
[----:B------:R-:W-:-:S09]  /*01d0*/  UISETP.NE.AND.EX UP0, UPT, UR9, URZ, UPT, UP0 ;  /* 0x000000ff0900728c */ /* 0x000fd2000bf05300 */
[----:B------:R-:W-:Y:S05]  /*01e0*/  BRA.U !UP0, `(.L_x_3) ;  /* 0x00000001080c7547 */ /* 0x000fea000b800000 */
[----:B-1----:R-:W1:Y:S02]  /*01f0*/  LDC.64 R2, c[0x0][0xca8] ;  /* 0x00032a00ff027b82 */ /* 0x002e640000000a00 */
[----:B-1----:R2:W5:Y:S01]  /*0200*/  LDG.E R47, desc[UR46][R2.64] ;  /* 0x0000002e022f7981 */ /* 0x002562000c1e1900 */
[----:B------:R-:W-:Y:S05]  /*0210*/  BRA `(.L_x_2) ;  /* 0x0000000000087947 */ /* 0x000fea0003800000 */
.L_x_3:
[----:B------:R-:W2:Y:S02]  /*0220*/  LDCU UR7, c[0x0][0xca0] ;  /* 0x00019400ff0777ac */ /* 0x000ea40008000800 */
[----:B--2---:R-:W-:Y:S02]  /*0230*/  MOV R47, UR7 ;  /* 0x00000007002f7c02 */ /* 0x004fe40008000f00 */
.L_x_2:
[----:B------:R-:W-:Y:S01]  /*0240*/  IMAD.U32 R0, RZ, RZ, UR6 ;  /* 0x00000006ff007e24 */ /* 0x000fe2000f8e00ff */
[----:B------:R-:W-:Y:S04]  /*0250*/  BSSY.RECONVERGENT B0, `(.L_x_4) ;  /* 0x0000012000007945 */ /* 0x000fe80003800200 */
[C---:B------:R-:W-:Y:S02]  /*0260*/  ISETP.NE.OR P1, PT, R0.reuse, 0x1, !P6 ;  /* 0x000000010000780c */ /* 0x040fe40007725670 */
[----:B------:R-:W-:-:S11]  /*0270*/  ISETP.NE.OR P0, PT, R0, 0x3, !P6 ;  /* 0x000000030000780c */ /* 0x000fd60007705670 */
[----:B------:R-:W-:Y:S05]  /*0280*/  @P1 BRA `(.L_x_5) ;  /* 0x0000000000381947 */ /* 0x000fea0003800000 */
[----:B------:R-:W3:Y:S02]  /*0290*/  LDCU.64 UR8, c[0x0][0x348] ;  /* 0x00006900ff0877ac */ /* 0x000ee40008000a00 */
[----:B---3--:R-:W-:Y:S02]  /*02a0*/  UIADD3 UR14, UP3, UPT, UR8, 0x80, URZ ;  /* 0x00000080080e7890 */ /* 0x008fe4000ff7e0ff */
[----:B------:R-:W-:Y:S02]  /*02b0*/  UIADD3 UR12, UP2, UPT, UR8, 0x180, URZ ;  /* 0x00000180080c7890 */ /* 0x000fe4000ff5e0ff */
[----:B------:R-:W-:Y:S02]  /*02c0*/  UIADD3 UR10, UP1, UPT, UR8, 0x280, URZ ;  /* 0x00000280080a7890 */ /* 0x000fe4000ff3e0ff */
[----:B------:R-:W-:Y:S02]  /*02d0*/  UIADD3 UR8, UP0, UPT, UR8, 0x380, URZ ;  /* 0x0000038008087890 */ /* 0x000fe4000ff1e0ff */
[----:B------:R-:W-:-:S02]  /*02e0*/  UIADD3.X UR15, UPT, UPT, URZ, UR9, URZ, UP3, !UPT ;  /* 0x00000009ff0f7290 */ /* 0x000fc40009ffe4ff */
[----:B------:R-:W-:Y:S02]  /*02f0*/  UIADD3.X UR13, UPT, UPT, URZ, UR9, URZ, UP2, !UPT ;  /* 0x00000009ff0d7290 */ /* 0x000fe400097fe4ff */
[----:B------:R-:W-:Y:S02]  /*0300*/  UIADD3.X UR11, UPT, UPT, URZ, UR9, URZ, UP1, !UPT ;  /* 0x00000009ff0b7290 */ /* 0x000fe40008ffe4ff */
[----:B------:R-:W-:-:S03]  /*0310*/  UIADD3.X UR9, UPT, UPT, URZ, UR9, URZ, UP0, !UPT ;  /* 0x00000009ff097290 */ /* 0x000fc600087fe4ff */
[----:B------:R3:W-:Y:S02]  /*0320*/  UTMACCTL.PF [UR14] ;  /* 0x000000000e0079b9 */ /* 0x0007e40008040000 */
[----:B------:R3:W-:Y:S02]  /*0330*/  UTMACCTL.PF [UR12] ;  /* 0x000000000c0079b9 */ /* 0x0007e40008040000 */
[----:B------:R3:W-:Y:S02]  /*0340*/  UTMACCTL.PF [UR10] ;  /* 0x000000000a0079b9 */ /* 0x0007e40008040000 */
[----:B------:R3:W-:Y:S02]  /*0350*/  UTMACCTL.PF [UR8] ;  /* 0x00000000080079b9 */ /* 0x0007e40008040000 */
[----:B---3--:R-:W-:Y:S01]  /*0360*/  NOP ;  /* 0x0000000000007918 */ /* 0x008fe20000000000 */
.L_x_5:
[----:B------:R-:W-:Y:S05]  /*0370*/  BSYNC.RECONVERGENT B0 ;  /* 0x0000000000007941 */ /* 0x000fea0003800200 */
.L_x_4:
[----:B------:R-:W-:Y:S04]  /*0380*/  BSSY.RECONVERGENT B0, `(.L_x_6) ;  /* 0x000000a000007945 */ /* 0x000fe80003800200 */
[----:B------:R-:W-:Y:S05]  /*0390*/  @P0 BRA `(.L_x_7) ;  /* 0x0000000000200947 */ /* 0x000fea0003800000 */
[----:B------:R-:W3:Y:S02]  /*03a0*/  LDCU.64 UR8, c[0x0][0x348] ;  /* 0x00006900ff0877ac */ /* 0x000ee40008000a00 */
[----:B---3--:R-:W-:Y:S02]  /*03b0*/  UIADD3 UR10, UP1, UPT, UR8, 0x980, URZ ;  /* 0x00000980080a7890 */ /* 0x008fe4000ff3e0ff */
[----:B------:R-:W-:Y:S02]  /*03c0*/  UIADD3 UR8, UP0, UPT, UR8, 0xa80, URZ ;  /* 0x00000a8008087890 */ /* 0x000fe4000ff1e0ff */
[----:B------:R-:W-:Y:S02]  /*03d0*/  UIADD3.X UR11, UPT, UPT, URZ, UR9, URZ, UP1, !UPT ;  /* 0x00000009ff0b7290 */ /* 0x000fe40008ffe4ff */
[----:B------:R-:W-:-:S07]  /*03e0*/  UIADD3.X UR9, UPT, UPT, URZ, UR9, URZ, UP0, !UPT ;  /* 0x00000009ff097290 */ /* 0x000fce00087fe4ff */
[----:B------:R3:W-:Y:S02]  /*03f0*/  UTMACCTL.PF [UR10] ;  /* 0x000000000a0079b9 */ /* 0x0007e40008040000 */
[----:B------:R3:W-:Y:S02]  /*0400*/  UTMACCTL.PF [UR8] ;  /* 0x00000000080079b9 */ /* 0x0007e40008040000 */
[----:B---3--:R-:W-:Y:S01]  /*0410*/  NOP ;  /* 0x0000000000007918 */ /* 0x008fe20000000000 */
.L_x_7:
[----:B------:R-:W-:Y:S05]  /*0420*/  BSYNC.RECONVERGENT B0 ;  /* 0x0000000000007941 */ /* 0x000fea0003800200 */
.L_x_6:
[----:B------:R-:W3:Y:S01]  /*0430*/  LDCU.64 UR8, c[0x0][0xc88] ;  /* 0x00019100ff0877ac */ /* 0x000ee20008000a00 */
[----:B------:R-:W-:Y:S02]  /*0440*/  UISETP.EQ.U32.AND UP1, UPT, UR4, URZ, UPT ;  /* 0x000000ff0400728c */ /* 0x000fe4000bf22070 */
[----:B------:R-:W-:Y:S02]  /*0450*/  UPLOP3.LUT UP4, UPT, UPT, UPT, UPT, 0x80, 0x8 ;  /* 0x000000000008789c */ /* 0x000fe40003f8f070 */
[----:B---3--:R-:W-:-:S04]  /*0460*/  UISETP.NE.U32.AND UP0, UPT, UR8, URZ, UPT ;  /* 0x000000ff0800728c */ /* 0x008fc8000bf05070 */
[----:B------:R-:W-:-:S04]  /*0470*/  UISETP.NE.AND.EX UP0, UPT, UR9, URZ, UPT, UP0 ;  /* 0x000000ff0900728c */ /* 0x000fc8000bf05300 */
[----:B------:R-:W-:-:S04]  /*0480*/  UISETP.EQ.OR.EX UP2, UPT, UR5, URZ, !UP0, UP1 ;  /* 0x000000ff0500728c */ /* 0x000fc8000c742710 */
[----:B------:R-:W-:-:S05]  /*0490*/  UP2UR UR48, UPR, URZ, 0x4 ;  /* 0x00000004ff307883 */ /* 0x000fca0008000000 */
[----:B------:R-:W-:Y:S07]  /*04a0*/  BRA.U !UP2, `(.L_x_8) ;  /* 0x000000010a207547 */ /* 0x000fee000b800000 */
[----:B------:R-:W-:Y:S01]  /*04b0*/  UISETP.NE.U32.AND UP1, UPT, UR4, URZ, UPT ;  /* 0x000000ff0400728c */ /* 0x000fe2000bf25070 */
[----:B-----5:R-:W-:Y:S01]  /*04c0*/  FSETP.NEU.AND P0, PT, R49, RZ, PT ;  /* 0x000000ff3100720b */ /* 0x020fe20003f0d000 */
[----:B------:R-:W-:Y:S02]  /*04d0*/  USEL UR4, URZ, 0xffffffff, UP0 ;  /* 0xffffffffff047887 */ /* 0x000fe40008000000 */
[----:B------:R-:W-:-:S10]  /*04e0*/  UISETP.NE.AND.EX UP1, UPT, UR5, URZ, UPT, UP1 ;  /* 0x000000ff0500728c */ /* 0x000fd4000bf25310 */
[----:B------:R-:W-:Y:S01]  /*04f0*/  VOTEU.ANY UP0, P0 ;  /* 0x0000000000ff7886 */ /* 0x000fe20000000100 */
[----:B------:R-:W-:-:S04]  /*0500*/  @!UP1 USEL UR4, URZ, 0xffffffff, UP0 ;  /* 0xffffffffff049887 */ /* 0x000fc80008000000 */
[----:B------:R-:W-:-:S04]  /*0510*/  ULOP3.LUT UR4, UR4, 0x1, URZ, 0xc0, !UPT ;  /* 0x0000000104047892 */ /* 0x000fc8000f8ec0ff */
[----:B------:R-:W-:-:S11]  /*0520*/  UISETP.NE.U32.AND UP4, UPT, UR4, 0x1, UPT ;  /* 0x000000010400788c */ /* 0x000fd6000bf85070 */
.L_x_8:
[----:B-12---:R-:W1:Y:S01]  /*0530*/  SHFL.IDX PT, R2, R92, RZ, 0x1f ;  /* 0x00001fff5c027589 */ /* 0x006e6200000e0000 */
[----:B------:R-:W-:-:S04]  /*0540*/  UISETP.NE.AND UP0, UPT, UR6, 0x2, UPT ;  /* 0x000000020600788c */ /* 0x000fc8000bf05270 */
[----:B------:R-:W-:Y:S01]  /*0550*/  USEL UR14, URZ, 0x1, UP0 ;  /* 0x00000001ff0e7887 */ /* 0x000fe20008000000 */
[----:B-1----:R-:W-:-:S13]  /*0560*/  ISETP.NE.AND P0, PT, R2, RZ, PT ;  /* 0x000000ff0200720c */ /* 0x002fda0003f05270 */
[----:B------:R-:W-:Y:S05]  /*0570*/  @P0 BRA `(.L_x_9) ;  /* 0x0000000000bc0947 */ /* 0x000fea0003800000 */
[----:B------:R-:W-:Y:S01]  /*0580*/  ELECT P0, URZ, PT ;  /* 0x0000000000ff782f */ /* 0x000fe20003800000 */
[----:B------:R-:W-:-:S12]  /*0590*/  BSSY.RECONVERGENT B0, `(.L_x_9) ;  /* 0x000002d000007945 */ /* 0x000fd80003800200 */
[----:B------:R-:W-:Y:S05]  /*05a0*/  @!P0 BRA `(.L_x_10) ;  /* 0x0000000000ac8947 */ /* 0x000fea0003800000 */
[----:B------:R-:W1:Y:S01]  /*05b0*/  S2UR UR7, SR_CgaCtaId ;  /* 0x00000000000779c3 */ /* 0x000e620000008800 */
[----:B------:R-:W-:Y:S01]  /*05c0*/  UMOV UR8, 0x400 ;  /* 0x0000040000087882 */ /* 0x000fe20000000000 */
[----:B------:R-:W-:Y:S01]  /*05d0*/  UMOV UR5, 0x1 ;  /* 0x0000000100057882 */ /* 0x000fe20000000000 */
[----:B------:R-:W-:Y:S01]  /*05e0*/  UMOV UR4, 0x8 ;  /* 0x0000000800047882 */ /* 0x000fe20000000000 */
[----:B-1----:R-:W-:Y:S02]  /*05f0*/  ULEA UR7, UR7, UR8, 0x18 ;  /* 0x0000000807077291 */ /* 0x002fe4000f8ec0ff */
[----:B------:R-:W-:-:S04]  /*0600*/  UIADD3 UR8, UPT, UPT, -UR5, 0x100000, URZ ;  /* 0x0010000005087890 */ /* 0x000fc8000fffe1ff */
[----:B------:R-:W-:Y:S02]  /*0610*/  USHF.L.U32 UR9, UR8, 0xb, URZ ;  /* 0x0000000b08097899 */ /* 0x000fe400080006ff */
[----:B------:R-:W-:Y:S02]  /*0620*/  USHF.L.U32 UR8, UR8, 0x1, URZ ;  /* 0x0000000108087899 */ /* 0x000fe400080006ff */
[----:B------:R-:W-:-:S04]  /*0630*/  UIADD3 UR4, UPT, UPT, -UR4, 0x100000, URZ ;  /* 0x0010000004047890 */ /* 0x000fc8000fffe1ff */
[----:B------:R-:W-:Y:S02]  /*0640*/  USHF.L.U32 UR5, UR4, 0xb, URZ ;  /* 0x0000000b04057899 */ /* 0x000fe400080006ff */
[----:B------:R-:W-:Y:S01]  /*0650*/  USHF.L.U32 UR4, UR4, 0x1, URZ ;  /* 0x0000000104047899 */ /* 0x000fe200080006ff */
[----:B------:R-:W1:Y:S03]  /*0660*/  FENCE.VIEW.ASYNC.S ;  /* 0x00000000000073c6 */ /* 0x000e660000000000 */
[----:B-1----:R1:W2:Y:S08]  /*0670*/  SYNCS.EXCH.64 URZ, [UR7], UR8 ;  /* 0x0000000807ff75b2 */ /* 0x0022b00008000100 */
[----:B------:R1:W3:Y:S01]  /*0680*/  SYNCS.EXCH.64 URZ, [UR7+0x78], UR4 ;  /* 0x0000780407ff75b2 */ /* 0x0002e20008000100 */
[----:B------:R1:W4:Y:S01]  /*0690*/  SYNCS.EXCH.64 URZ, [UR7+0x8], UR8 ;  /* 0x0000080807ff75b2 */ /* 0x0003220008000100 */
[----:B------:R1:W1:Y:S01]  /*06a0*/  SYNCS.EXCH.64 URZ, [UR7+0x80], UR4 ;  /* 0x0000800407ff75b2 */ /* 0x0002620008000100 */
        /* <DEDUP_REMOVED lines=26> */
[----:B--234-:R-:W-:Y:S01]  /*0850*/  NOP ;  /* 0x0000000000007918 */ /* 0x01cfe20000000000 */
.L_x_10:
[----:B-1----:R-:W-:Y:S05]  /*0860*/  BSYNC.RECONVERGENT B0 ;  /* 0x0000000000007941 */ /* 0x002fea0003800200 */
.L_x_9:
[----:B------:R-:W1:Y:S01]  /*0870*/  SHFL.IDX PT, R2, R92, RZ, 0x1f ;  /* 0x00001fff5c027589 */ /* 0x000e6200000e0000 */
[----:B------:R-:W-:Y:S01]  /*0880*/  NOP ;  /* 0x0000000000007918 */ /* 0x000fe20000000000 */
[----:B-1----:R-:W-:-:S13]  /*0890*/  ISETP.NE.AND P0, PT, R2, 0x1, PT ;  /* 0x000000010200780c */ /* 0x002fda0003f05270 */
[----:B------:R-:W-:Y:S05]  /*08a0*/  @P0 BRA `(.L_x_11) ;  /* 0x0000000000500947 */ /* 0x000fea0003800000 */
[----:B------:R-:W1:Y:S01]  /*08b0*/  S2UR UR7, SR_CgaCtaId ;  /* 0x00000000000779c3 */ /* 0x000e620000008800 */
[----:B------:R-:W-:Y:S01]  /*08c0*/  UMOV UR8, 0x400 ;  /* 0x0000040000087882 */ /* 0x000fe20000000000 */
[----:B------:R-:W-:Y:S01]  /*08d0*/  UMOV UR5, 0x20 ;  /* 0x0000002000057882 */ /* 0x000fe20000000000 */
[----:B------:R-:W-:Y:S01]  /*08e0*/  UMOV UR4, 0x80 ;  /* 0x0000008000047882 */ /* 0x000fe20000000000 */
[----:B------:R-:W-:Y:S01]  /*08f0*/  ELECT P0, URZ, PT ;  /* 0x0000000000ff782f */ /* 0x000fe20003800000 */
        /* <DEDUP_REMOVED lines=8> */
[----:B-1----:R1:W2:Y:S08]  /*0980*/  SYNCS.EXCH.64 URZ, [UR7+0xf0], UR8 ;  /* 0x0000f00807ff75b2 */ /* 0x0022b00008000100 */
[----:B------:R1:W3:Y:S01]  /*0990*/  SYNCS.EXCH.64 URZ, [UR7+0x108], UR4 ;  /* 0x0001080407ff75b2 */ /* 0x0002e20008000100 */
[----:B------:R1:W4:Y:S01]  /*09a0*/  SYNCS.EXCH.64 URZ, [UR7+0xf8], UR8 ;  /* 0x0000f80807ff75b2 */ /* 0x0003220008000100 */
[----:B------:R1:W1:Y:S01]  /*09b0*/  SYNCS.EXCH.64 URZ, [UR7+0x110], UR4 ;  /* 0x0001100407ff75b2 */ /* 0x0002620008000100 */
[----:B------:R1:W1:Y:S01]  /*09c0*/  SYNCS.EXCH.64 URZ, [UR7+0x100], UR8 ;  /* 0x0001000807ff75b2 */ /* 0x0002620008000100 */
[----:B------:R1:W1:Y:S01]  /*09d0*/  SYNCS.EXCH.64 URZ, [UR7+0x118], UR4 ;  /* 0x0001180407ff75b2 */ /* 0x0002620008000100 */
[----:B------:R-:W-:Y:S01]  /*09e0*/  NOP ;  /* 0x0000000000007918 */ /* 0x000fe20000000000 */
.L_x_11:
[----:B------:R-:W2:Y:S01]  /*09f0*/  SHFL.IDX PT, R2, R92, RZ, 0x1f ;  /* 0x00001fff5c027589 */ /* 0x000ea200000e0000 */
[----:B------:R-:W-:Y:S01]  /*0a00*/  NOP ;  /* 0x0000000000007918 */ /* 0x000fe20000000000 */
[----:B--2---:R-:W-:-:S13]  /*0a10*/  ISETP.NE.AND P0, PT, R2, 0x3, PT ;  /* 0x000000030200780c */ /* 0x004fda0003f05270 */
[----:B------:R-:W-:Y:S05]  /*0a20*/  @P0 BRA `(.L_x_12) ;  /* 0x0000000000300947 */ /* 0x000fea0003800000 */
[----:B-1----:R-:W1:Y:S01]  /*0a30*/  S2UR UR5, SR_CgaCtaId ;  /* 0x00000000000579c3 */ /* 0x002e620000008800 */
[----:B------:R-:W-:Y:S01]  /*0a40*/  UMOV UR7, 0x400 ;  /* 0x0000040000077882 */ /* 0x000fe20000000000 */
[----:B------:R-:W-:Y:S01]  /*0a50*/  UMOV UR4, 0x20 ;  /* 0x0000002000047882 */ /* 0x000fe20000000000 */
[----:B------:R-:W-:Y:S01]  /*0a60*/  ELECT P0, URZ, PT ;  /* 0x0000000000ff782f */ /* 0x000fe20003800000 */
[----:B------:R-:W-:-:S04]  /*0a70*/  UIADD3 UR8, UPT, UPT, -UR4, 0x100000, URZ ;  /* 0x0010000004087890 */ /* 0x000fc8000fffe1ff */
[----:B------:R-:W-:Y:S02]  /*0a80*/  USHF.L.U32 UR9, UR8, 0xb, URZ ;  /* 0x0000000b08097899 */ /* 0x000fe400080006ff */
[----:B------:R-:W-:Y:S02]  /*0a90*/  USHF.L.U32 UR8, UR8, 0x1, URZ ;  /* 0x0000000108087899 */ /* 0x000fe400080006ff */
[----:B-1----:R-:W-:Y:S01]  /*0aa0*/  ULEA UR5, UR5, UR7, 0x18 ;  /* 0x0000000705057291 */ /* 0x002fe2000f8ec0ff */
[----:B------:R-:W1:Y:S11]  /*0ab0*/  FENCE.VIEW.ASYNC.S ;  /* 0x00000000000073c6 */ /* 0x000e760000000000 */
[----:B-1----:R2:W1:Y:S01]  /*0ac0*/  SYNCS.EXCH.64 URZ, [UR5+0x120], UR8 ;  /* 0x0001200805ff75b2 */ /* 0x0024620008000100 */
[----:B------:R2:W1:Y:S02]  /*0ad0*/  SYNCS.EXCH.64 URZ, [UR5+0x128], UR8 ;  /* 0x0001280805ff75b2 */ /* 0x0004640008000100 */
[----:B--2---:R-:W-:Y:S01]  /*0ae0*/  NOP ;  /* 0x0000000000007918 */ /* 0x004fe20000000000 */
.L_x_12:
[----:B------:R-:W2:Y:S01]  /*0af0*/  SHFL.IDX PT, R2, R92, RZ, 0x1f ;  /* 0x00001fff5c027589 */ /* 0x000ea200000e0000 */
[----:B------:R-:W-:Y:S01]  /*0b00*/  NOP ;  /* 0x0000000000007918 */ /* 0x000fe20000000000 */
[----:B--2---:R-:W-:-:S13]  /*0b10*/  ISETP.NE.AND P0, PT, R2, 0x4, PT ;  /* 0x000000040200780c */ /* 0x004fda0003f05270 */
[----:B------:R-:W-:Y:S05]  /*0b20*/  @P0 BRA `(.L_x_13) ;  /* 0x00000000004c0947 */ /* 0x000fea0003800000 */
[----:B-1----:R-:W1:Y:S01]  /*0b30*/  S2UR UR5, SR_CgaCtaId ;  /* 0x00000000000579c3 */ /* 0x002e620000008800 */
[----:B------:R-:W-:Y:S01]  /*0b40*/  UMOV UR8, 0x720 ;  /* 0x0000072000087882 */ /* 0x000fe20000000000 */
[----:B------:R-:W-:Y:S01]  /*0b50*/  UMOV UR7, 0x400 ;  /* 0x0000040000077882 */ /* 0x000fe20000000000 */
[----:B------:R-:W-:Y:S01]  /*0b60*/  USEL UR8, UR8, 0x620, UP4 ;  /* 0x0000062008087887 */ /* 0x000fe2000a000000 */
[----:B------:R-:W-:Y:S01]  /*0b70*/  UMOV UR4, 0x1 ;  /* 0x0000000100047882 */ /* 0x000fe20000000000 */
[----:B------:R-:W-:Y:S01]  /*0b80*/  ELECT P0, URZ, PT ;  /* 0x0000000000ff782f */ /* 0x000fe20003800000 */
[----:B------:R-:W-:-:S04]  /*0b90*/  UIADD3 UR10, UPT, UPT, -UR4, 0x100000, URZ ;  /* 0x00100000040a7890 */ /* 0x000fc8000fffe1ff */
[----:B------:R-:W-:Y:S02]  /*0ba0*/  USHF.L.U32 UR11, UR10, 0xb, URZ ;  /* 0x0000000b0a0b7899 */ /* 0x000fe400080006ff */
[----:B------:R-:W-:Y:S02]  /*0bb0*/  USHF.L.U32 UR10, UR10, 0x1, URZ ;  /* 0x000000010a0a7899 */ /* 0x000fe400080006ff */
[----:B------:R-:W-:-:S04]  /*0bc0*/  UIADD3 UR8, UPT, UPT, -UR8, 0x100000, URZ ;  /* 0x0010000008087890 */ /* 0x000fc8000fffe1ff */
[----:B------:R-:W-:Y:S02]  /*0bd0*/  USHF.L.U32 UR9, UR8, 0xb, URZ ;  /* 0x0000000b08097899 */ /* 0x000fe400080006ff */
[----:B------:R-:W-:Y:S02]  /*0be0*/  USHF.L.U32 UR8, UR8, 0x1, URZ ;  /* 0x0000000108087899 */ /* 0x000fe400080006ff */
[----:B-1----:R-:W-:Y:S01]  /*0bf0*/  ULEA UR5, UR5, UR7, 0x18 ;  /* 0x0000000705057291 */ /* 0x002fe2000f8ec0ff */
[----:B------:R-:W1:Y:S11]  /*0c00*/  FENCE.VIEW.ASYNC.S ;  /* 0x00000000000073c6 */ /* 0x000e760000000000 */
[----:B-1----:R2:W1:Y:S01]  /*0c10*/  SYNCS.EXCH.64 URZ, [UR5+0x130], UR10 ;  /* 0x0001300a05ff75b2 */ /* 0x0024620008000100 */
[----:B------:R2:W1:Y:S01]  /*0c20*/  SYNCS.EXCH.64 URZ, [UR5+0x140], UR8 ;  /* 0x0001400805ff75b2 */ /* 0x0004620008000100 */
[----:B------:R2:W1:Y:S01]  /*0c30*/  SYNCS.EXCH.64 URZ, [UR5+0x138], UR10 ;  /* 0x0001380a05ff75b2 */ /* 0x0004620008000100 */
[----:B------:R2:W1:Y:S02]  /*0c40*/  SYNCS.EXCH.64 URZ, [UR5+0x148], UR8 ;  /* 0x0001480805ff75b2 */ /* 0x0004640008000100 */
[----:B--2---:R-:W-:Y:S01]  /*0c50*/  NOP ;  /* 0x0000000000007918 */ /* 0x004fe20000000000 */
.L_x_13:
[----:B------:R-:W2:Y:S01]  /*0c60*/  SHFL.IDX PT, R2, R92, RZ, 0x1f ;  /* 0x00001fff5c027589 */ /* 0x000ea200000e0000 */
[----:B------:R-:W-:Y:S01]  /*0c70*/  NOP ;  /* 0x0000000000007918 */ /* 0x000fe20000000000 */
[----:B--2---:R-:W-:-:S13]  /*0c80*/  ISETP.NE.AND P0, PT, R2, 0x5, PT ;  /* 0x000000050200780c */ /* 0x004fda0003f05270 */
[----:B------:R-:W-:Y:S05]  /*0c90*/  @P0 BRA `(.L_x_14) ;  /* 0x0000000000480947 */ /* 0x000fea0003800000 */
[----:B-1----:R-:W1:Y:S01]  /*0ca0*/  S2UR UR7, SR_CgaCtaId ;  /* 0x00000000000779c3 */ /* 0x002e620000008800 */
        /* <DEDUP_REMOVED lines=12> */
[----:B-1----:R2:W1:Y:S08]  /*0d70*/  SYNCS.EXCH.64 URZ, [UR7+0x150], UR8 ;  /* 0x0001500807ff75b2 */ /* 0x0024700008000100 */
[----:B------:R2:W1:Y:S01]  /*0d80*/  SYNCS.EXCH.64 URZ, [UR7+0x160], UR4 ;  /* 0x0001600407ff75b2 */ /* 0x0004620008000100 */
[----:B------:R2:W1:Y:S01]  /*0d90*/  SYNCS.EXCH.64 URZ, [UR7+0x158], UR8 ;  /* 0x0001580807ff75b2 */ /* 0x0004620008000100 */
[----:B------:R2:W1:Y:S02]  /*0da0*/  SYNCS.EXCH.64 URZ, [UR7+0x168], UR4 ;  /* 0x0001680407ff75b2 */ /* 0x0004640008000100 */
[----:B--2---:R-:W-:Y:S01]  /*0db0*/  NOP ;  /* 0x0000000000007918 */ /* 0x004fe20000000000 */
.L_x_14:
[----:B------:R-:W2:Y:S01]  /*0dc0*/  SHFL.IDX PT, R2, R92, RZ, 0x1f ;  /* 0x00001fff5c027589 */ /* 0x000ea200000e0000 */
[----:B------:R-:W1:Y:S01]  /*0dd0*/  S2UR UR45, SR_CgaCtaId ;  /* 0x00000000002d79c3 */ /* 0x000e620000008800 */
[----:B------:R-:W-:Y:S01]  /*0de0*/  NOP ;  /* 0x0000000000007918 */ /* 0x000fe20000000000 */
[----:B--2---:R-:W-:-:S13]  /*0df0*/  ISETP.NE.AND P0, PT, R2, 0x3, PT ;  /* 0x000000030200780c */ /* 0x004fda0003f05270 */
[----:B-1----:R-:W-:Y:S05]  /*0e00*/  @P0 BRA `(.L_x_15) ;  /* 0x0000000000340947 */ /* 0x002fea0003800000 */
[----:B------:R-:W-:Y:S01]  /*0e10*/  UMOV UR5, 0x400 ;  /* 0x0000040000057882 */ /* 0x000fe20000000000 */
[----:B------:R-:W-:Y:S01]  /*0e20*/  UMOV UR4, 0x20 ;  /* 0x0000002000047882 */ /* 0x000fe20000000000 */
[----:B------:R-:W-:Y:S02]  /*0e30*/  ULEA UR5, UR45, UR5, 0x18 ;  /* 0x000000052d057291 */ /* 0x000fe4000f8ec0ff */
[----:B------:R-:W-:-:S04]  /*0e40*/  UIADD3 UR8, UPT, UPT, -UR4, 0x100000, URZ ;  /* 0x0010000004087890 */ /* 0x000fc8000fffe1ff */
[----:B------:R-:W-:Y:S02]  /*0e50*/  USHF.L.U32 UR9, UR8, 0xb, URZ ;  /* 0x0000000b08097899 */ /* 0x000fe400080006ff */
[----:B------:R-:W-:Y:S01]  /*0e60*/  USHF.L.U32 UR8, UR8, 0x1, URZ ;  /* 0x0000000108087899 */ /* 0x000fe200080006ff */
[----:B------:R-:W-:Y:S01]  /*0e70*/  ELECT P0, URZ, PT ;  /* 0x0000000000ff782f */ /* 0x000fe20003800000 */
[----:B------:R-:W1:Y:S10]  /*0e80*/  FENCE.VIEW.ASYNC.S ;  /* 0x00000000000073c6 */ /* 0x000e740000000000 */
[----:B-1----:R1:W2:Y:S01]  /*0e90*/  SYNCS.EXCH.64 URZ, [UR5+0x170], UR8 ;  /* 0x0001700805ff75b2 */ /* 0x0022a20008000100 */
[----:B------:R1:W1:Y:S01]  /*0ea0*/  SYNCS.EXCH.64 URZ, [UR5+0x180], UR8 ;  /* 0x0001800805ff75b2 */ /* 0x0002620008000100 */
[----:B------:R1:W1:Y:S01]  /*0eb0*/  SYNCS.EXCH.64 URZ, [UR5+0x178], UR8 ;  /* 0x0001780805ff75b2 */ /* 0x0002620008000100 */
[----:B------:R1:W1:Y:S01]  /*0ec0*/  SYNCS.EXCH.64 URZ, [UR5+0x188], UR8 ;  /* 0x0001880805ff75b2 */ /* 0x0002620008000100 */
[----:B------:R-:W-:Y:S01]  /*0ed0*/  NOP ;  /* 0x0000000000007918 */ /* 0x000fe20000000000 */
.L_x_15:
[----:B------:R-:W3:Y:S01]  /*0ee0*/  LDCU UR4, c[0x0][0x36c] ;  /* 0x00006d80ff0477ac */ /* 0x000ee20008000800 */
[----:B------:R-:W-:Y:S01]  /*0ef0*/  ISETP.NE.OR P6, PT, R0, 0x2, !P6 ;  /* 0x000000020000780c */ /* 0x000fe200077c5670 */
[----:B------:R-:W-:Y:S01]  /*0f00*/  NOP ;  /* 0x0000000000007918 */ /* 0x000fe20000000000 */
[----:B------:R-:W-:Y:S01]  /*0f10*/  LOP3.LUT R10, R93, 0x1f, RZ, 0xc0, !PT ;  /* 0x0000001f5d0a7812 */ /* 0x000fe200078ec0ff */
[----:B------:R-:W-:Y:S02]  /*0f20*/  UISETP.NE.AND UP3, UPT, UR6, URZ, UPT ;  /* 0x000000ff0600728c */ /* 0x000fe4000bf65270 */
[----:B---3--:R-:W-:-:S09]  /*0f30*/  UISETP.EQ.U32.AND UP0, UPT, UR4, 0x1, UPT ;  /* 0x000000010400788c */ /* 0x008fd2000bf02070 */
[----:B------:R-:W-:Y:S05]  /*0f40*/  BRA.U !UP0, `(.L_x_16) ;  /* 0x0000000108087547 */ /* 0x000fea000b800000 */
[----:B-12-4-:R-:W-:Y:S01]  /*0f50*/  UCGABAR_ARV ;  /* 0x00000000000079c7 */ /* 0x016fe20008000000 */
[----:B------:R-:W-:Y:S05]  /*0f60*/  BRA `(.L_x_17) ;  /* 0x0000000000047947 */ /* 0x000fea0003800000 */
.L_x_16:
[----:B-12-4-:R-:W-:Y:S01]  /*0f70*/  NOP ;  /* 0x0000000000007918 */ /* 0x016fe20000000000 */
.L_x_17:
[----:B------:R-:W1:Y:S01]  /*0f80*/  S2UR UR27, SR_CTAID.X ;  /* 0x00000000001b79c3 */ /* 0x000e620000002500 */
[----:B------:R-:W-:-:S05]  /*0f90*/  CS2R.32 R87, SR_CgaSize ;  /* 0x0000000000577805 */ /* 0x000fca0000008a00 */
[----:B------:R-:W-:-:S05]  /*0fa0*/  IMAD R87, R87, -0xa0, RZ ;  /* 0xffffff6057577824 */ /* 0x000fca00078e02ff */
[----:B------:R-:W-:-:S14]  /*0fb0*/  R2UR UR5, R87 ;  /* 0x00000000570572ca */ /* 0x000fdc00000e0000 */
[----:B------:R-:W2:Y:S01]  /*0fc0*/  LDCU UR5, c[0x0][UR5+0x2b0] ;  /* 0x00005600050577ac */ /* 0x000ea20008000800 */
[----:B------:R-:W-:Y:S02]  /*0fd0*/  PRMT R9, RZ, 0x7610, R9 ;  /* 0x00007610ff097816 */ /* 0x000fe40000000009 */
[----:B------:R-:W-:-:S05]  /*0fe0*/  CS2R.32 R87, SR_CgaSize ;  /* 0x0000000000577805 */ /* 0x000fca0000008a00 */
[----:B------:R-:W-:-:S05]  /*0ff0*/  IMAD R87, R87, -0xa0, RZ ;  /* 0xffffff6057577824 */ /* 0x000fca00078e02ff */
[----:B------:R-:W-:-:S14]  /*1000*/  R2UR UR4, R87 ;  /* 0x00000000570472ca */ /* 0x000fdc00000e0000 */
[----:B------:R-:W3:Y:S01]  /*1010*/  LDCU UR4, c[0x0][UR4+0x2b4] ;  /* 0x00005680040477ac */ /* 0x000ee20008000800 */
[----:B------:R-:W4:Y:S01]  /*1020*/  S2UR UR8, SR_CTAID.Y ;  /* 0x00000000000879c3 */ /* 0x000f220000002600 */
[----:B------:R-:W2:Y:S01]  /*1030*/  LDCU UR7, c[0x0][0xf30] ;  /* 0x0001e600ff0777ac */ /* 0x000ea20008000800 */
[----:B------:R-:W-:Y:S02]  /*1040*/  USHF.L.U32 UR26, UR45, 0x5, URZ ;  /* 0x000000052d1a7899 */ /* 0x000fe400080006ff */
[----:B------:R-:W-:-:S04]  /*1050*/  UISETP.NE.AND UP1, UPT, UR6, 0x2, UPT ;  /* 0x000000020600788c */ /* 0x000fc8000bf25270 */
[----:B------:R-:W3:Y:S01]  /*1060*/  LDC R11, c[0x0][0xf24] ;  /* 0x0003c900ff0b7b82 */ /* 0x000ee20000000800 */
[----:B------:R-:W-:Y:S01]  /*1070*/  ULOP3.LUT UR26, UR26, 0xe0, URZ, 0xc0, !UPT ;  /* 0x000000e01a1a7892 */ /* 0x000fe2000f8ec0ff */
[----:B-1----:R-:W-:Y:S02]  /*1080*/  I2FP.F32.U32 R87, UR27 ;  /* 0x0000001b00577c45 */ /* 0x002fe40008201000 */
[----:B------:R-:W-:-:S05]  /*1090*/  CS2R.32 R2, SR_CgaSize ;  /* 0x0000000000027805 */ /* 0x000fca0000008a00 */
[----:B------:R-:W-:-:S06]  /*10a0*/  IMAD R2, R2, -0xa0, RZ ;  /* 0xffffff6002027824 */ /* 0x000fcc00078e02ff */
[----:B------:R-:W1:Y:S01]  /*10b0*/  LDC R2, c[0x0][R2+0x2a0] ;  /* 0x0000a80002027b82 */ /* 0x000e620000000800 */
[----:B--2---:R-:W-:Y:S01]  /*10c0*/  UISETP.NE.AND UP2, UPT, UR7, 0x1, UPT ;  /* 0x000000010700788c */ /* 0x004fe2000bf45270 */
[----:B------:R-:W-:Y:S01]  /*10d0*/  FMUL R87, R87, UR5 ;  /* 0x0000000557577c20 */ /* 0x000fe20008400000 */
[----:B------:R-:W-:Y:S01]  /*10e0*/  USHF.L.U32 UR5, UR45, 0xa, URZ ;  /* 0x0000000a2d057899 */ /* 0x000fe200080006ff */
[----:B----4-:R-:W-:Y:S02]  /*10f0*/  I2FP.F32.U32 R86, UR8 ;  /* 0x0000000800567c45 */ /* 0x010fe40008201000 */
[----:B------:R-:W-:-:S05]  /*1100*/  CS2R.32 R0, SR_CgaSize ;  /* 0x0000000000007805 */ /* 0x000fca0000008a00 */
[----:B------:R-:W-:-:S06]  /*1110*/  IMAD R0, R0, -0xa0, RZ ;  /* 0xffffff6000007824 */ /* 0x000fcc00078e02ff */
[----:B------:R-:W2:Y:S01]  /*1120*/  LDC R0, c[0x0][R0+0x2a4] ;  /* 0x0000a90000007b82 */ /* 0x000ea20000000800 */
[----:B------:R-:W-:Y:S01]  /*1130*/  MOV R24, UR8 ;  /* 0x0000000800187c02 */ /* 0x000fe20008000f00 */
[----:B------:R-:W4:Y:S01]  /*1140*/  F2I.U32.TRUNC.NTZ R87, R87 ;  /* 0x0000005700577305 */ /* 0x000f22000020f000 */
[----:B------:R-:W-:Y:S01]  /*1150*/  ULOP3.LUT UR5, UR5, 0x1c00, URZ, 0xc0, !UPT ;  /* 0x00001c0005057892 */ /* 0x000fe2000f8ec0ff */
[----:B---3--:R-:W-:Y:S01]  /*1160*/  FMUL R86, R86, UR4 ;  /* 0x0000000456567c20 */ /* 0x008fe20008400000 */
[----:B------:R-:W-:Y:S01]  /*1170*/  USHF.L.U32 UR4, UR45, 0x6, URZ ;  /* 0x000000062d047899 */ /* 0x000fe200080006ff */
[----:B------:R-:W-:Y:S02]  /*1180*/  ISETP.GE.AND P0, PT, R11, 0x1, PT ;  /* 0x000000010b00780c */ /* 0x000fe40003f06270 */
[----:B------:R-:W3:Y:S01]  /*1190*/  LDC R40, c[0x0][0xf24] ;  /* 0x0003c900ff287b82 */ /* 0x000ee20000000800 */
[----:B------:R-:W-:Y:S01]  /*11a0*/  ULOP3.LUT UR4, UR4, 0x1c0, URZ, 0xc0, !UPT ;  /* 0x000001c004047892 */ /* 0x000fe2000f8ec0ff */
[----:B------:R-:W1:Y:S06]  /*11b0*/  F2I.U32.TRUNC.NTZ R86, R86 ;  /* 0x0000005600567305 */ /* 0x000e6c000020f000 */
[----:B------:R-:W3:Y:S01]  /*11c0*/  S2UR UR44, SR_CTAID.Z ;  /* 0x00000000002c79c3 */ /* 0x000ee20000002700 */
[----:B----4-:R-:W-:-:S05]  /*11d0*/  IADD3 R87, PT, PT, -R87, RZ, RZ ;  /* 0x000000ff57577210 */ /* 0x010fca0007ffe1ff */
[----:B-1----:R-:W-:Y:S01]  /*11e0*/  IMAD R87, R2, R87, UR27 ;  /* 0x0000001b02577e24 */ /* 0x002fe2000f8e0257 */
[----:B------:R-:W-:-:S05]  /*11f0*/  IADD3 R86, PT, PT, -R86, RZ, RZ ;  /* 0x000000ff56567210 */ /* 0x000fca0007ffe1ff */
[----:B--2---:R-:W-:Y:S01]  /*1200*/  IMAD R86, R0, R86, UR8 ;  /* 0x0000000800567e24 */ /* 0x004fe2000f8e0256 */
[----:B------:R-:W-:Y:S06]  /*1210*/  BRA.U UP3, `(.L_x_18) ;  /* 0x0000000103787547 */ /* 0x000fec000b800000 */
[C---:B------:R-:W-:Y:S02]  /*1220*/  ISETP.NE.AND P3, PT, R86.reuse, 0x2, PT ;  /* 0x000000025600780c */ /* 0x040fe40003f65270 */
[C---:B------:R-:W-:Y:S02]  /*1230*/  ISETP.NE.AND P1, PT, R86.reuse, RZ, PT ;  /* 0x000000ff5600720c */ /* 0x040fe40003f25270 */
[----:B------:R-:W-:Y:S02]  /*1240*/  ISETP.NE.AND P4, PT, R86, 0x1, PT ;  /* 0x000000015600780c */ /* 0x000fe40003f85270 */
[----:B------:R-:W-:Y:S02]  /*1250*/  SEL R5, RZ, 0x4, P3 ;  /* 0x00000004ff057807 */ /* 0x000fe40001800000 */
[C---:B------:R-:W-:Y:S02]  /*1260*/  ISETP.EQ.OR P3, PT, R87.reuse, RZ, !P1 ;  /* 0x000000ff5700720c */ /* 0x040fe40004f62670 */
[----:B------:R-:W-:-:S02]  /*1270*/  ISETP.NE.AND P5, PT, R87, RZ, PT ;  /* 0x000000ff5700720c */ /* 0x000fc40003fa5270 */
[C---:B------:R-:W-:Y:S02]  /*1280*/  ISETP.NE.AND P2, PT, R86.reuse, 0x3, PT ;  /* 0x000000035600780c */ /* 0x040fe40003f45270 */
[----:B------:R-:W-:Y:S02]  /*1290*/  SEL R0, RZ, 0x2, P4 ;  /* 0x00000002ff007807 */ /* 0x000fe40002000000 */
[----:B------:R-:W-:Y:S02]  /*12a0*/  ISETP.NE.AND P1, PT, R86, 0x4, PT ;  /* 0x000000045600780c */ /* 0x000fe40003f25270 */
[----:B------:R-:W-:Y:S02]  /*12b0*/  SEL R0, R0, 0x2, P5 ;  /* 0x0000000200007807 */ /* 0x000fe40002800000 */
[----:B------:R-:W-:Y:S02]  /*12c0*/  SEL R5, R5, 0x4, P5 ;  /* 0x0000000405057807 */ /* 0x000fe40002800000 */
[----:B------:R-:W-:-:S02]  /*12d0*/  SEL R2, RZ, 0x1, !P3 ;  /* 0x00000001ff027807 */ /* 0x000fc40005800000 */
[----:B------:R-:W-:Y:S02]  /*12e0*/  SEL R4, RZ, 0x8, P2 ;  /* 0x00000008ff047807 */ /* 0x000fe40001000000 */
[----:B------:R-:W-:Y:S02]  /*12f0*/  SEL R3, RZ, 0x10, P1 ;  /* 0x00000010ff037807 */ /* 0x000fe40000800000 */
[C---:B------:R-:W-:Y:S02]  /*1300*/  ISETP.NE.AND P3, PT, R86.reuse, 0x5, PT ;  /* 0x000000055600780c */ /* 0x040fe40003f65270 */
[----:B------:R-:W-:Y:S02]  /*1310*/  ISETP.NE.AND P2, PT, R86, 0x6, PT ;  /* 0x000000065600780c */ /* 0x000fe40003f45270 */
[----:B------:R-:W-:Y:S02]  /*1320*/  IADD3 R5, PT, PT, R5, R0, R2 ;  /* 0x0000000005057210 */ /* 0x000fe40007ffe002 */
[----:B------:R-:W-:-:S02]  /*1330*/  SEL R4, R4, 0x8, P5 ;  /* 0x0000000804047807 */ /* 0x000fc40002800000 */
[----:B------:R-:W-:Y:S02]  /*1340*/  SEL R3, R3, 0x10, P5 ;  /* 0x0000001003037807 */ /* 0x000fe40002800000 */
[----:B------:R-:W-:Y:S02]  /*1350*/  ISETP.NE.AND P1, PT, R86, 0x7, PT ;  /* 0x000000075600780c */ /* 0x000fe40003f25270 */
[----:B------:R-:W-:Y:S02]  /*1360*/  SEL R2, RZ, 0x20, P3 ;  /* 0x00000020ff027807 */ /* 0x000fe40001800000 */
[----:B------:R-:W-:Y:S02]  /*1370*/  SEL R0, RZ, 0x40, P2 ;  /* 0x00000040ff007807 */ /* 0x000fe40001000000 */
[----:B------:R-:W-:Y:S02]  /*1380*/  IADD3 R4, PT, PT, R3, R4, R5 ;  /* 0x0000000403047210 */ /* 0x000fe40007ffe005 */
[----:B------:R-:W-:-:S02]  /*1390*/  SEL R3, RZ, 0x80, P1 ;  /* 0x00000080ff037807 */ /* 0x000fc40000800000 */
[----:B------:R-:W-:Y:S02]  /*13a0*/  SEL R2, R2, 0x20, P5 ;  /* 0x0000002002027807 */ /* 0x000fe40002800000 */
[----:B------:R-:W-:Y:S02]  /*13b0*/  SEL R0, R0, 0x40, P5 ;  /* 0x0000004000007807 */ /* 0x000fe40002800000 */
[----:B------:R-:W-:Y:S02]  /*13c0*/  SEL R3, R3, 0x80, P5 ;  /* 0x0000008003037807 */ /* 0x000fe40002800000 */
[----:B------:R-:W-:-:S05]  /*13d0*/  IADD3 R0, PT, PT, R0, R2, R4 ;  /* 0x0000000200007210 */ /* 0x000fca0007ffe004 */
[----:B------:R-:W-:-:S05]  /*13e0*/  IMAD.IADD R0, R0, 0x1, R3 ;  /* 0x0000000100007824 */ /* 0x000fca00078e0203 */
[----:B------:R-:W-:Y:S02]  /*13f0*/  PRMT R9, R0, 0x7610, R9 ;  /* 0x0000761000097816 */ /* 0x000fe40000000009 */
.L_x_18:
[----:B------:R-:W-:Y:S05]  /*1400*/  @!P0 BRA `(.L_x_19) ;  /* 0x0000000000c08947 */ /* 0x000fea0003800000 */
[----:B------:R-:W1:Y:S01]  /*1410*/  LDC.64 R4, c[0x0][0xf18] ;  /* 0x0003c600ff047b82 */ /* 0x000e620000000a00 */
[----:B------:R-:W-:-:S07]  /*1420*/  ISETP.NE.AND P0, PT, R11, 0x1, PT ;  /* 0x000000010b00780c */ /* 0x000fce0003f05270 */
[----:B------:R-:W2:Y:S08]  /*1430*/  LDC R8, c[0x0][0xf0c] ;  /* 0x0003c300ff087b82 */ /* 0x000eb00000000800 */
[----:B------:R-:W4:Y:S08]  /*1440*/  LDC R13, c[0x0][0x370] ;  /* 0x0000dc00ff0d7b82 */ /* 0x000f300000000800 */
[----:B------:R-:W3:Y:S01]  /*1450*/  LDC R12, c[0x0][0x374] ;  /* 0x0000dd00ff0c7b82 */ /* 0x000ee20000000800 */
[----:B-1----:R-:W-:-:S07]  /*1460*/  ISETP.NE.AND P1, PT, R4, 0x1, PT ;  /* 0x000000010400780c */ /* 0x002fce0003f25270 */
[----:B------:R-:W4:Y:S01]  /*1470*/  LDC.64 R6, c[0x0][0xf10] ;  /* 0x0003c400ff067b82 */ /* 0x000f220000000a00 */
[----:B--2---:R-:W-:-:S07]  /*1480*/  ISETP.NE.AND P2, PT, R8, 0x1, PT ;  /* 0x000000010800780c */ /* 0x004fce0003f45270 */
[----:B------:R-:W1:Y:S08]  /*1490*/  LDC R0, c[0x0][0xf20] ;  /* 0x0003c800ff007b82 */ /* 0x000e700000000800 */
[----:B------:R-:W2:Y:S01]  /*14a0*/  LDC.64 R2, c[0x0][0xf28] ;  /* 0x0003ca00ff027b82 */ /* 0x000ea20000000a00 */
[----:B---3--:R-:W-:-:S04]  /*14b0*/  IMAD.HI.U32 R14, R12, R5, RZ ;  /* 0x000000050c0e7227 */ /* 0x008fc800078e00ff */
[----:B----4-:R-:W-:-:S04]  /*14c0*/  IMAD.HI.U32 R15, R13, R6, RZ ;  /* 0x000000060d0f7227 */ /* 0x010fc800078e00ff */
[----:B------:R-:W-:Y:S01]  /*14d0*/  IMAD.HI.U32 R6, R6, UR27, RZ ;  /* 0x0000001b06067c27 */ /* 0x000fe2000f8e00ff */
[----:B------:R-:W-:Y:S02]  /*14e0*/  @P2 SHF.R.U32.HI R13, RZ, R7, R15 ;  /* 0x00000007ff0d2219 */ /* 0x000fe4000001160f */
[----:B-1----:R-:W-:Y:S01]  /*14f0*/  @P1 SHF.R.U32.HI R12, RZ, R0, R14 ;  /* 0x00000000ff0c1219 */ /* 0x002fe2000001160e */
[----:B------:R-:W-:Y:S01]  /*1500*/  IMAD.HI.U32 R15, R24, R5, RZ ;  /* 0x00000005180f7227 */ /* 0x000fe200078e00ff */
[----:B------:R-:W-:-:S04]  /*1510*/  SHF.R.U32.HI R6, RZ, R7, R6 ;  /* 0x00000007ff067219 */ /* 0x000fc80000011606 */
[----:B------:R-:W-:Y:S01]  /*1520*/  SHF.R.U32.HI R15, RZ, R0, R15 ;  /* 0x00000000ff0f7219 */ /* 0x000fe2000001160f */
[----:B------:R-:W-:Y:S02]  /*1530*/  IMAD.U32 R0, RZ, RZ, UR27 ;  /* 0x0000001bff007e24 */ /* 0x000fe4000f8e00ff */
[----:B--2---:R-:W-:Y:S01]  /*1540*/  IMAD.HI.U32 R14, R12, R2, RZ ;  /* 0x000000020c0e7227 */ /* 0x004fe200078e00ff */
[----:B------:R-:W-:Y:S02]  /*1550*/  SEL R15, R24, R15, !P1 ;  /* 0x0000000f180f7207 */ /* 0x000fe40004800000 */
[----:B------:R-:W-:Y:S01]  /*1560*/  SEL R0, R0, R6, !P2 ;  /* 0x0000000600007207 */ /* 0x000fe20005000000 */
[----:B------:R-:W-:Y:S01]  /*1570*/  IMAD.HI.U32 R5, R13, R2, RZ ;  /* 0x000000020d057227 */ /* 0x000fe200078e00ff */
[----:B------:R-:W-:-:S04]  /*1580*/  @P0 SHF.R.U32.HI R12, RZ, R3, R14 ;  /* 0x00000003ff0c0219 */ /* 0x000fc8000001160e */
[----:B------:R-:W-:Y:S01]  /*1590*/  @P0 SHF.R.U32.HI R13, RZ, R3, R5 ;  /* 0x00000003ff0d0219 */ /* 0x000fe20000011605 */
[----:B------:R-:W-:-:S04]  /*15a0*/  IMAD R12, R12, R11, RZ ;  /* 0x0000000b0c0c7224 */ /* 0x000fc800078e02ff */
[----:B------:R-:W-:Y:S01]  /*15b0*/  IMAD R5, R13, R11, RZ ;  /* 0x0000000b0d057224 */ /* 0x000fe200078e02ff */
[----:B------:R-:W-:-:S04]  /*15c0*/  ISETP.GE.AND P1, PT, R15, R12, PT ;  /* 0x0000000c0f00720c */ /* 0x000fc80003f26270 */
[----:B------:R-:W-:Y:S01]  /*15d0*/  ISETP.GE.OR P1, PT, R0, R5, P1 ;  /* 0x000000050000720c */ /* 0x000fe20000f26670 */
[----:B------:R-:W-:-:S05]  /*15e0*/  IMAD.HI.U32 R5, R15, R2, RZ ;  /* 0x000000020f057227 */ /* 0x000fca00078e00ff */
[----:B------:R-:W-:-:S04]  /*15f0*/  SHF.R.U32.HI R5, RZ, R3, R5 ;  /* 0x00000003ff057219 */ /* 0x000fc80000011605 */
[----:B------:R-:W-:-:S03]  /*1600*/  SEL R5, R15, R5, !P0 ;  /* 0x000000050f057207 */ /* 0x000fc60004000000 */
[----:B------:R-:W-:-:S04]  /*1610*/  @!P1 IMAD.HI.U32 R6, R0, R2, RZ ;  /* 0x0000000200069227 */ /* 0x000fc800078e00ff */
[----:B------:R-:W-:Y:S01]  /*1620*/  IMAD.MOV R2, RZ, RZ, -R5 ;  /* 0x000000ffff027224 */ /* 0x000fe200078e0a05 */
[----:B------:R-:W-:-:S03]  /*1630*/  @!P1 SHF.R.U32.HI R3, RZ, R3, R6 ;  /* 0x00000003ff039219 */ /* 0x000fc60000011606 */
[----:B------:R-:W-:Y:S01]  /*1640*/  IMAD R2, R11, R2, R15 ;  /* 0x000000020b027224 */ /* 0x000fe200078e020f */
[----:B------:R-:W-:-:S04]  /*1650*/  @!P1 SEL R3, R0, R3, !P0 ;  /* 0x0000000300039207 */ /* 0x000fc80004000000 */
[----:B------:R-:W-:Y:S01]  /*1660*/  @!P1 IADD3 R5, PT, PT, R5, -R3, RZ ;  /* 0x8000000305059210 */ /* 0x000fe20007ffe0ff */
[----:B------:R-:W-:Y:S01]  /*1670*/  @!P1 IMAD R13, R2, R13, R3 ;  /* 0x0000000d020d9224 */ /* 0x000fe200078e0203 */
[----:B------:R-:W-:Y:S01]  /*1680*/  IADD3 R2, PT, PT, -R15, RZ, RZ ;  /* 0x000000ff0f027210 */ /* 0x000fe20007ffe1ff */
[--C-:B------:R-:W-:Y:S02]  /*1690*/  IMAD.MOV R3, RZ, RZ, -R0.reuse ;  /* 0x000000ffff037224 */ /* 0x100fe400078e0a00 */
[----:B------:R-:W-:Y:S01]  /*16a0*/  @!P1 IMAD R15, R5, R11, R0 ;  /* 0x0000000b050f9224 */ /* 0x000fe200078e0200 */
[----:B------:R-:W-:Y:S01]  /*16b0*/  @!P1 MOV R0, R13 ;  /* 0x0000000d00009202 */ /* 0x000fe20000000f00 */
[----:B------:R-:W-:Y:S02]  /*16c0*/  IMAD R3, R8, R3, UR27 ;  /* 0x0000001b08037e24 */ /* 0x000fe4000f8e0203 */
[----:B------:R-:W-:Y:S02]  /*16d0*/  IMAD R2, R4, R2, R24 ;  /* 0x0000000204027224 */ /* 0x000fe400078e0218 */
[----:B------:R-:W-:-:S02]  /*16e0*/  IMAD R3, R0, R8, R3 ;  /* 0x0000000800037224 */ /* 0x000fc400078e0203 */
[----:B------:R-:W-:-:S03]  /*16f0*/  IMAD R24, R15, R4, R2 ;  /* 0x000000040f187224 */ /* 0x000fc600078e0202 */
[----:B------:R-:W-:-:S15]  /*1700*/  R2UR UR27, R3 ;  /* 0x00000000031b72ca */ /* 0x000fde00000e0000 */
.L_x_19:
[----:B------:R-:W-:Y:S05]  /*1710*/  BRA.U UP2, `(.L_x_20) ;  /* 0x0000000102487547 */ /* 0x000fea000b800000 */
[----:B------:R-:W1:Y:S08]  /*1720*/  LDC.64 R2, c[0x0][0xf18] ;  /* 0x0003c600ff027b82 */ /* 0x000e700000000a00 */
[----:B------:R-:W2:Y:S08]  /*1730*/  LDC.64 R4, c[0x0][0xf10] ;  /* 0x0003c400ff047b82 */ /* 0x000eb00000000a00 */
[----:B------:R-:W4:Y:S08]  /*1740*/  LDC R0, c[0x0][0xf20] ;  /* 0x0003c800ff007b82 */ /* 0x000f300000000800 */
[----:B------:R-:W3:Y:S01]  /*1750*/  LDC R6, c[0x0][0xf0c] ;  /* 0x0003c300ff067b82 */ /* 0x000ee20000000800 */
[----:B-1----:R-:W-:Y:S01]  /*1760*/  IMAD.HI.U32 R3, R24, R3, RZ ;  /* 0x0000000318037227 */ /* 0x002fe200078e00ff */
[----:B------:R-:W-:-:S03]  /*1770*/  ISETP.NE.AND P0, PT, R2, 0x1, PT ;  /* 0x000000010200780c */ /* 0x000fc60003f05270 */
[----:B--2---:R-:W-:-:S05]  /*1780*/  IMAD.HI.U32 R4, R4, UR27, RZ ;  /* 0x0000001b04047c27 */ /* 0x004fca000f8e00ff */
[----:B------:R-:W-:Y:S02]  /*1790*/  SHF.R.U32.HI R4, RZ, R5, R4 ;  /* 0x00000005ff047219 */ /* 0x000fe40000011604 */
[----:B----4-:R-:W-:Y:S01]  /*17a0*/  SHF.R.U32.HI R3, RZ, R0, R3 ;  /* 0x00000000ff037219 */ /* 0x010fe20000011603 */
[----:B------:R-:W-:-:S03]  /*17b0*/  IMAD.U32 R0, RZ, RZ, UR27 ;  /* 0x0000001bff007e24 */ /* 0x000fc6000f8e00ff */
[----:B------:R-:W-:Y:S02]  /*17c0*/  SEL R3, R24, R3, !P0 ;  /* 0x0000000318037207 */ /* 0x000fe40004000000 */
[----:B---3--:R-:W-:-:S04]  /*17d0*/  ISETP.NE.AND P1, PT, R6, 0x1, PT ;  /* 0x000000010600780c */ /* 0x008fc80003f25270 */
[----:B------:R-:W-:-:S05]  /*17e0*/  SEL R0, R0, R4, !P1 ;  /* 0x0000000400007207 */ /* 0x000fca0004800000 */
[----:B------:R-:W-:Y:S02]  /*17f0*/  IMAD.IADD R4, R3, 0x1, -R0 ;  /* 0x0000000103047824 */ /* 0x000fe400078e0a00 */
[----:B------:R-:W-:Y:S02]  /*1800*/  IMAD.IADD R0, R0, 0x1, -R3 ;  /* 0x0000000100007824 */ /* 0x000fe400078e0a03 */
[----:B------:R-:W-:Y:S02]  /*1810*/  IMAD R4, R4, R6, UR27 ;  /* 0x0000001b04047e24 */ /* 0x000fe4000f8e0206 */
[----:B------:R-:W-:-:S03]  /*1820*/  IMAD R24, R0, R2, R24 ;  /* 0x0000000200187224 */ /* 0x000fc600078e0218 */
[----:B------:R-:W-:-:S15]  /*1830*/  R2UR UR27, R4 ;  /* 0x00000000041b72ca */ /* 0x000fde00000e0000 */
.L_x_20:
[----:B------:R-:W-:Y:S05]  /*1840*/  BRA.U !UP0, `(.L_x_21) ;  /* 0x00000001080c7547 */ /* 0x000fea000b800000 */
[----:B------:R-:W-:Y:S01]  /*1850*/  UCGABAR_WAIT ;  /* 0x0000000000007dc7 */ /* 0x000fe20008000000 */
[----:B------:R-:W-:Y:S01]  /*1860*/  CCTL.IVALL ;  /* 0x00000000ff00798f */ /* 0x000fe20002000000 */
[----:B------:R-:W-:Y:S05]  /*1870*/  BRA `(.L_x_22) ;  /* 0x0000000000047947 */ /* 0x000fea0003800000 */
.L_x_21:
[----:B------:R-:W-:Y:S06]  /*1880*/  BAR.SYNC.DEFER_BLOCKING 0x0 ;  /* 0x0000000000007b1d */ /* 0x000fec0000010000 */
.L_x_22:
[----:B------:R-:W-:Y:S05]  /*1890*/  BRA.U UP1, `(.L_x_23) ;  /* 0x0000001901d47547 */ /* 0x000fea000b800000 */
[----:B------:R-:W1:Y:S01]  /*18a0*/  LDCU UR30, c[0x0][0x38c] ;  /* 0x00007180ff1e77ac */ /* 0x000e620008000800 */
[----:B------:R-:W2:Y:S01]  /*18b0*/  LDC R8, c[0x0][0x370] ;  /* 0x0000dc00ff087b82 */ /* 0x000ea20000000800 */
[----:B------:R-:W-:Y:S01]  /*18c0*/  PLOP3.LUT P1, PT, PT, PT, UP4, 0x80, 0x8 ;  /* 0x000000000008781c */ /* 0x000fe20003f2f048 */
[----:B------:R-:W-:Y:S01]  /*18d0*/  IMAD.MOV.U32 R15, RZ, RZ, 0x1 ;  /* 0x00000001ff0f7424 */ /* 0x000fe200078e00ff */
[----:B------:R-:W-:Y:S01]  /*18e0*/  USHF.L.U32 UR22, UR45, 0x4, URZ ;  /* 0x000000042d167899 */ /* 0x000fe200080006ff */
[----:B------:R-:W-:Y:S01]  /*18f0*/  ISETP.EQ.OR P4, PT, R10, RZ, P6 ;  /* 0x000000ff0a00720c */ /* 0x000fe20003782670 */
[----:B------:R-:W-:Y:S01]  /*1900*/  UISETP.NE.AND UP1, UPT, UR6, URZ, UPT ;  /* 0x000000ff0600728c */ /* 0x000fe2000bf25270 */
[----:B------:R-:W-:Y:S01]  /*1910*/  PLOP3.LUT P1, PT, P1, PT, PT, 0x8, 0x80 ;  /* 0x000000000080781c */ /* 0x000fe20000f2e170 */
[----:B------:R-:W-:Y:S01]  /*1920*/  IMAD.MOV.U32 R14, RZ, RZ, RZ ;  /* 0x000000ffff0e7224 */ /* 0x000fe200078e00ff */
[----:B------:R-:W4:Y:S01]  /*1930*/  LDC R0, c[0x0][0x374] ;  /* 0x0000dd00ff007b82 */ /* 0x000f220000000800 */
[----:B------:R-:W-:Y:S01]  /*1940*/  CS2R R12, SRZ ;  /* 0x00000000000c7805 */ /* 0x000fe2000001ff00 */
[----:B------:R-:W-:Y:S01]  /*1950*/  IMAD.MOV.U32 R11, RZ, RZ, 0x1 ;  /* 0x00000001ff0b7424 */ /* 0x000fe200078e00ff */
[----:B------:R-:W2:Y:S01]  /*1960*/  LDCU.64 UR38, c[0x0][0x348] ;  /* 0x00006900ff2677ac */ /* 0x000ea20008000a00 */
[----:B------:R-:W-:-:S02]  /*1970*/  ULOP3.LUT UR22, UR22, 0x70, URZ, 0xe2, !UPT ;  /* 0x0000007016167892 */ /* 0x000fc4000f8ee2ff */
[----:B-1----:R-:W-:Y:S02]  /*1980*/  UIADD3 UR7, UPT, UPT, UR30, 0x7f, URZ ;  /* 0x0000007f1e077890 */ /* 0x002fe4000fffe0ff */
[----:B------:R-:W-:Y:S02]  /*1990*/  USEL UR14, UR14, 0x2, UP1 ;  /* 0x000000020e0e7887 */ /* 0x000fe40008800000 */
[----:B------:R-:W-:Y:S01]  /*19a0*/  USHF.R.S32.HI UR37, URZ, 0x1f, UR7 ;  /* 0x0000001fff257899 */ /* 0x000fe20008011407 */
[----:B------:R-:W-:-:S03]  /*19b0*/  UMOV UR15, URZ ;  /* 0x000000ff000f7c82 */ /* 0x000fc60008000000 */
[----:B------:R-:W-:Y:S02]  /*19c0*/  ULEA.HI UR37, UR37, UR7, URZ, 0x7 ;  /* 0x0000000725257291 */ /* 0x000fe4000f8f38ff */
[----:B------:R-:W-:Y:S02]  /*19d0*/  UIADD3 UR7, UPT, UPT, UR30, -0x1, URZ ;  /* 0xffffffff1e077890 */ /* 0x000fe4000fffe0ff */
[----:B------:R-:W-:Y:S02]  /*19e0*/  USHF.R.S32.HI UR37, URZ, 0x7, UR37 ;  /* 0x00000007ff257899 */ /* 0x000fe40008011425 */
[----:B------:R-:W-:Y:S02]  /*19f0*/  UISETP.GE.U32.AND UP2, UPT, UR7, -0xff, UPT ;  /* 0xffffff010700788c */ /* 0x000fe4000bf46070 */
[----:B------:R-:W-:Y:S02]  /*1a00*/  UISETP.LT.U32.AND UP0, UPT, UR37, 0xf, UPT ;  /* 0x0000000f2500788c */ /* 0x000fe4000bf01070 */
[----:B------:R-:W-:-:S02]  /*1a10*/  UIADD3 UR30, UPT, UPT, UR30, 0xfe, URZ ;  /* 0x000000fe1e1e7890 */ /* 0x000fc4000fffe0ff */
[----:B------:R-:W-:-:S04]  /*1a20*/  USEL UR31, UR37, 0xf, UP0 ;  /* 0x0000000f251f7887 */ /* 0x000fc80008000000 */
[----:B------:R-:W-:Y:S02]  /*1a30*/  UIADD3 UR7, UPT, UPT, UR31, -0x1, URZ ;  /* 0xffffffff1f077890 */ /* 0x000fe4000fffe0ff */
[----:B------:R-:W-:Y:S02]  /*1a40*/  @UP2 UIADD3 UR7, UPT, UPT, UR31, URZ, URZ ;  /* 0x000000ff1f072290 */ /* 0x000fe4000fffe0ff */
[----:B------:R-:W-:Y:S02]  /*1a50*/  UIADD3 UR23, UPT, UPT, UR37, -UR31, URZ ;  /* 0x8000001f25177290 */ /* 0x000fe4000fffe0ff */
[----:B------:R-:W-:-:S12]  /*1a60*/  UIADD3 UR7, UPT, UPT, UR7, 0x1, URZ ;  /* 0x0000000107077890 */ /* 0x000fd8000fffe0ff */
.L_x_47:
[----:B------:R-:W-:Y:S01]  /*1a70*/  UISETP.NE.AND UP0, UPT, UR45, URZ, UPT ;  /* 0x000000ff2d00728c */ /* 0x000fe2000bf05270 */
[----:B------:R-:W1:Y:S08]  /*1a80*/  S2UR UR45, SR_CgaCtaId ;  /* 0x00000000002d79c3 */ /* 0x000e700000008800 */
[----:B------:R-:W-:Y:S05]  /*1a90*/  BRA.U UP0, `(.L_x_24) ;  /* 0x0000000100347547 */ /* 0x000fea000b800000 */
[----:B------:R-:W2:Y:S01]  /*1aa0*/  S2R R2, SR_CgaCtaId ;  /* 0x0000000000027919 */ /* 0x000ea20000008800 */
[----:B------:R-:W-:-:S04]  /*1ab0*/  MOV R3, 0x400 ;  /* 0x0000040000037802 */ /* 0x000fc80000000f00 */
[----:B--2---:R-:W-:Y:S02]  /*1ac0*/  LEA R2, R2, R3, 0x18 ;  /* 0x0000000302027211 */ /* 0x004fe400078ec0ff */
[----:B------:R-:W-:-:S03]  /*1ad0*/  SHF.L.U32 R3, R11, 0x1f, RZ ;  /* 0x0000001f0b037819 */ /* 0x000fc600000006ff */
[----:B------:R-:W-:-:S04]  /*1ae0*/  IMAD R2, R12, 0x8, R2 ;  /* 0x000000080c027824 */ /* 0x000fc800078e0202 */
[----:B------:R-:W2:Y:S02]  /*1af0*/  SYNCS.PHASECHK.TRANS64.TRYWAIT P0, [R2+URZ+0x180], R3 ;  /* 0x00018003020075a7 */ /* 0x000ea400080011ff */
[----:B--2---:R-:W-:Y:S05]  /*1b00*/  @!P0 BRA `(.L_x_25) ;  /* 0x0000006c00388947 */ /* 0x004fea0003800000 */
.L_x_138:
[----:B------:R-:W-:Y:S01]  /*1b10*/  VIADD R12, R12, 0x1 ;  /* 0x000000010c0c7836 */ /* 0x000fe20000000000 */
[----:B------:R2:W-:Y:S04]  /*1b20*/  SYNCS.ARRIVE.TRANS64.A1T0 RZ, [R2+URZ+0x170], RZ ;  /* 0x000170ff02ff79a7 */ /* 0x0005e800081000ff */
[----:B------:R-:W-:-:S04]  /*1b30*/  ISETP.NE.AND P0, PT, R12, 0x2, PT ;  /* 0x000000020c00780c */ /* 0x000fc80003f05270 */
[----:B------:R-:W-:Y:S02]  /*1b40*/  SEL R12, R12, RZ, P0 ;  /* 0x000000ff0c0c7207 */ /* 0x000fe40000000000 */
[----:B--2---:R-:W-:-:S04]  /*1b50*/  SEL R2, RZ, 0x1, P0 ;  /* 0x00000001ff027807 */ /* 0x004fc80000000000 */
[----:B------:R-:W-:-:S07]  /*1b60*/  LOP3.LUT R11, R11, R2, RZ, 0x3c, !PT ;  /* 0x000000020b0b7212 */ /* 0x000fce00078e3cff */
.L_x_24:
[----:B------:R-:W-:Y:S01]  /*1b70*/  UMOV UR6, 0x400 ;  /* 0x0000040000067882 */ /* 0x000fe20000000000 */
[----:B------:R-:W-:Y:S01]  /*1b80*/  SHF.L.U32 R2, R15, 0x1f, RZ ;  /* 0x0000001f0f027819 */ /* 0x000fe200000006ff */
[----:B-1----:R-:W-:Y:S01]  /*1b90*/  ULEA UR6, UR45, UR6, 0x18 ;  /* 0x000000062d067291 */ /* 0x002fe2000f8ec0ff */
[----:B------:R-:W-:Y:S01]  /*1ba0*/  R2UR UR35, R24 ;  /* 0x00000000182372ca */ /* 0x000fe200000e0000 */
[----:B------:R-:W-:Y:S02]  /*1bb0*/  UISETP.GE.U32.AND UP0, UPT, UR30, 0xff, UPT ;  /* 0x000000ff1e00788c */ /* 0x000fe4000bf06070 */
[----:B------:R-:W-:Y:S02]  /*1bc0*/  ULEA UR8, UR15, UR6, 0x3 ;  /* 0x000000060f087291 */ /* 0x000fe4000f8e18ff */
[----:B------:R-:W-:Y:S01]  /*1bd0*/  ULEA UR43, UR27, UR22, 0x7 ;  /* 0x000000161b2b7291 */ /* 0x000fe2000f8e38ff */
[----:B------:R-:W-:-:S06]  /*1be0*/  UMOV UR20, URZ ;  /* 0x000000ff00147c82 */ /* 0x000fcc0008000000 */
[----:B------:R1:W2:Y:S01]  /*1bf0*/  SYNCS.PHASECHK.TRANS64.TRYWAIT P2, [UR8+0x78], R2 ;  /* 0x00007802ff0075a7 */ /* 0x0002a20008041108 */
[----:B------:R-:W-:Y:S01]  /*1c00*/  USHF.L.U32 UR35, UR35, 0x6, URZ ;  /* 0x0000000623237899 */ /* 0x000fe200080006ff */
[----:B-1----:R-:W-:-:S04]  /*1c10*/  LEA.HI R2, R24, R24, RZ, 0x1 ;  /* 0x0000001818027211 */ /* 0x002fc800078f08ff */
[----:B------:R-:W-:-:S13]  /*1c20*/  R2UR UR11, R2 ;  /* 0x00000000020b72ca */ /* 0x000fda00000e0000 */
[----:B------:R-:W-:Y:S01]  /*1c30*/  USHF.R.S32.HI UR11, URZ, 0x1, UR11 ;  /* 0x00000001ff0b7899 */ /* 0x000fe2000801140b */
[----:B------:R-:W-:Y:S11]  /*1c40*/  BRA.U !UP0, `(.L_x_26) ;  /* 0x0000000508107547 */ /* 0x000ff6000b800000 */
[----:B------:R-:W-:Y:S01]  /*1c50*/  UMOV UR16, UR15 ;  /* 0x0000000f00107c82 */ /* 0x000fe20008000000 */
[----:B------:R-:W-:-:S05]  /*1c60*/  UMOV UR28, URZ ;  /* 0x000000ff001c7c82 */ /* 0x000fca0008000000 */
.L_x_34:
[----:B------:R-:W-:Y:S01]  /*1c70*/  ULEA UR41, UR16, UR6, 0x3 ;  /* 0x0000000610297291 */ /* 0x000fe2000f8e18ff */
[----:B--2---:R-:W-:Y:S01]  /*1c80*/  @!P6 MOV R3, 0x3400 ;  /* 0x000034000003e802 */ /* 0x004fe20000000f00 */
[----:B-123--:R-:W-:Y:S10]  /*1c90*/  @P2 BRA `(.L_x_27) ;  /* 0x00000000000c2947 */ /* 0x00eff40003800000 */
[----:B------:R-:W-:-:S04]  /*1ca0*/  SHF.L.U32 R4, R15, 0x1f, RZ ;  /* 0x0000001f0f047819 */ /* 0x000fc800000006ff */
[----:B------:R-:W1:Y:S02]  /*1cb0*/  SYNCS.PHASECHK.TRANS64.TRYWAIT P0, [UR41+0x78], R4 ;  /* 0x00007804ff0075a7 */ /* 0x000e640008001129 */
[----:B-1----:R-:W-:Y:S05]  /*1cc0*/  @!P0 BRA `(.L_x_28) ;  /* 0x0000006800dc8947 */ /* 0x002fea0003800000 */
.L_x_27:
[----:B------:R2:W-:Y:S01]  /*1cd0*/  @!P6 SYNCS.ARRIVE.TRANS64 RZ, [UR41], R3 ;  /* 0x00000003ffffe9a7 */ /* 0x0005e20008000029 */
[----:B------:R-:W-:-:S04]  /*1ce0*/  ULOP3.LUT UR8, UR14, 0x2, URZ, 0xfc, !UPT ;  /* 0x000000020e087892 */ /* 0x000fc8000f8efcff */
[----:B------:R-:W-:-:S09]  /*1cf0*/  UISETP.NE.AND UP0, UPT, UR8, 0x2, UPT ;  /* 0x000000020800788c */ /* 0x000fd2000bf05270 */
[----:B------:R-:W-:Y:S05]  /*1d00*/  BRA.U UP0, `(.L_x_29) ;  /* 0x0000000100047547 */ /* 0x000fea000b800000 */
[----:B---3--:R-:W-:Y:S05]  /*1d10*/  BPT.TRAP 0x1 ;  /* 0x000000040000795c */ /* 0x008fea0000300000 */
.L_x_29:
[----:B------:R-:W-:Y:S04]  /*1d20*/  BSSY.RECONVERGENT B0, `(.L_x_30) ;  /* 0x0000003000007945 */ /* 0x000fe80003800200 */
[----:B------:R-:W-:Y:S05]  /*1d30*/  @P4 BRA `(.L_x_31) ;  /* 0x0000000000044947 */ /* 0x000fea0003800000 */
[----:B---3--:R-:W-:Y:S05]  /*1d40*/  BPT.TRAP 0x1 ;  /* 0x000000040000795c */ /* 0x008fea0000300000 */
.L_x_31:
[----:B---3--:R-:W-:Y:S05]  /*1d50*/  BSYNC.RECONVERGENT B0 ;  /* 0x0000000000007941 */ /* 0x008fea0003800200 */
.L_x_30:
[----:B------:R-:W-:Y:S01]  /*1d60*/  UIADD3 UR15, UPT, UPT, UR16, 0x1, URZ ;  /* 0x00000001100f7890 */ /* 0x000fe2000fffe0ff */
[----:B------:R-:W-:Y:S01]  /*1d70*/  BSSY.RECONVERGENT B0, `(.L_x_32) ;  /* 0x000002c000007945 */ /* 0x000fe20003800200 */
[----:B------:R-:W-:Y:S02]  /*1d80*/  ELECT P0, URZ, PT ;  /* 0x0000000000ff782f */ /* 0x000fe40003800000 */
[----:B------:R-:W-:-:S04]  /*1d90*/  UISETP.NE.AND UP0, UPT, UR15, 0xf, UPT ;  /* 0x0000000f0f00788c */ /* 0x000fc8000bf05270 */
[----:B------:R-:W-:Y:S02]  /*1da0*/  USEL UR9, URZ, 0x1, UP0 ;  /* 0x00000001ff097887 */ /* 0x000fe40008000000 */
[----:B------:R-:W-:-:S04]  /*1db0*/  USEL UR15, UR15, URZ, UP0 ;  /* 0x000000ff0f0f7287 */ /* 0x000fc80008000000 */
[----:B------:R-:W-:Y:S01]  /*1dc0*/  ULEA UR8, UR15, UR6, 0x3 ;  /* 0x000000060f087291 */ /* 0x000fe2000f8e18ff */
[----:B------:R-:W-:-:S04]  /*1dd0*/  LOP3.LUT R15, R15, UR9, RZ, 0x3c, !PT ;  /* 0x000000090f0f7c12 */ /* 0x000fc8000f8e3cff */
[----:B-1----:R-:W-:-:S04]  /*1de0*/  SHF.L.U32 R2, R15, 0x1f, RZ ;  /* 0x0000001f0f027819 */ /* 0x002fc800000006ff */
[----:B------:R1:W3:Y:S01]  /*1df0*/  SYNCS.PHASECHK.TRANS64.TRYWAIT P2, [UR8+0x78], R2 ;  /* 0x00007802ff0075a7 */ /* 0x0002e20008041108 */
[----:B------:R-:W-:Y:S05]  /*1e00*/  @!P0 BRA `(.L_x_33) ;  /* 0x0000000000888947 */ /* 0x000fea0003800000 */
[----:B------:R-:W-:Y:S02]  /*1e10*/  USHF.L.U32 UR8, UR16, 0x9, URZ ;  /* 0x0000000910087899 */ /* 0x000fe400080006ff */
[----:B------:R-:W-:Y:S02]  /*1e20*/  ULEA UR40, UR16, UR5, 0xd ;  /* 0x0000000510287291 */ /* 0x000fe4000f8e68ff */
[----:B------:R-:W-:Y:S02]  /*1e30*/  UIADD3 UR50, UP3, UPT, UR38, 0x80, URZ ;  /* 0x0000008026327890 */ /* 0x000fe4000ff7e0ff */
[----:B------:R-:W-:Y:S02]  /*1e40*/  ULEA UR32, UR16, UR6, 0xc ;  /* 0x0000000610207291 */ /* 0x000fe4000f8e60ff */
[----:B------:R-:W-:Y:S02]  /*1e50*/  UIADD3 UR48, UP2, UPT, UR38, 0x180, URZ ;  /* 0x0000018026307890 */ /* 0x000fe4000ff5e0ff */
[----:B------:R-:W-:-:S02]  /*1e60*/  UIADD3 UR46, UP1, UPT, UR38, 0x280, URZ ;  /* 0x00000280262e7890 */ /* 0x000fc4000ff3e0ff */
[----:B------:R-:W-:Y:S02]  /*1e70*/  ULOP3.LUT UR24, UR4, UR8, URZ, 0xfc, !UPT ;  /* 0x0000000804187292 */ /* 0x000fe4000f8efcff */
[----:B------:R-:W-:Y:S02]  /*1e80*/  UIADD3 UR20, UP0, UPT, UR38, 0x380, URZ ;  /* 0x0000038026147890 */ /* 0x000fe4000ff1e0ff */
[----:B------:R-:W-:Y:S02]  /*1e90*/  USHF.L.U32 UR42, UR28, 0x7, URZ ;  /* 0x000000071c2a7899 */ /* 0x000fe400080006ff */
[----:B------:R-:W-:Y:S02]  /*1ea0*/  UIADD3.X UR51, UPT, UPT, URZ, UR39, URZ, UP3, !UPT ;  /* 0x00000027ff337290 */ /* 0x000fe40009ffe4ff */
[----:B------:R-:W-:Y:S02]  /*1eb0*/  UIADD3 UR40, UPT, UPT, UR6, 0x6400, UR40 ;  /* 0x0000640006287890 */ /* 0x000fe4000fffe028 */
[----:B------:R-:W-:-:S02]  /*1ec0*/  UIADD3.X UR49, UPT, UPT, URZ, UR39, URZ, UP2, !UPT ;  /* 0x00000027ff317290 */ /* 0x000fc400097fe4ff */
[----:B------:R-:W-:Y:S02]  /*1ed0*/  UIADD3 UR32, UPT, UPT, UR32, 0x24400, URZ ;  /* 0x0002440020207890 */ /* 0x000fe4000fffe0ff */
[----:B------:R-:W-:Y:S02]  /*1ee0*/  UIADD3.X UR47, UPT, UPT, URZ, UR39, URZ, UP1, !UPT ;  /* 0x00000027ff2f7290 */ /* 0x000fe40008ffe4ff */
[----:B------:R-:W-:Y:S02]  /*1ef0*/  UIADD3 UR24, UPT, UPT, UR6, 0x33400, UR24 ;  /* 0x0003340006187890 */ /* 0x000fe4000fffe018 */
[----:B------:R-:W-:Y:S02]  /*1f00*/  UIADD3.X UR21, UPT, UPT, URZ, UR39, URZ, UP0, !UPT ;  /* 0x00000027ff157290 */ /* 0x000fe400087fe4ff */
[----:B------:R-:W-:Y:S01]  /*1f10*/  UIADD3 UR8, UPT, UPT, UR6, 0x35200, UR8 ;  /* 0x0003520006087890 */ /* 0x000fe2000fffe008 */
[----:B------:R-:W-:Y:S01]  /*1f20*/  UMOV UR17, 0xff0000 ;  /* 0x00ff000000117882 */ /* 0x000fe20000000000 */
[----:B------:R-:W-:Y:S01]  /*1f30*/  UMOV UR18, 0x0 ;  /* 0x0000000000127882 */ /* 0x000fe20000000000 */
[----:B------:R-:W-:Y:S01]  /*1f40*/  UMOV UR19, 0x10000000 ;  /* 0x1000000000137882 */ /* 0x000fe20000000000 */
[----:B------:R-:W-:Y:S01]  /*1f50*/  UMOV UR33, UR41 ;  /* 0x0000002900217c82 */ /* 0x000fe20008000000 */
[----:B------:R-:W-:Y:S01]  /*1f60*/  UMOV UR36, UR44 ;  /* 0x0000002c00247c82 */ /* 0x000fe20008000000 */
[----:B------:R-:W-:Y:S01]  /*1f70*/  UMOV UR34, UR42 ;  /* 0x0000002a00227c82 */ /* 0x000fe20008000000 */
[----:B------:R-:W-:Y:S01]  /*1f80*/  UMOV UR25, UR41 ;  /* 0x0000002900197c82 */ /* 0x000fe20008000000 */
[----:B------:R-:W-:Y:S01]  /*1f90*/  UMOV UR29, UR44 ;  /* 0x0000002c001d7c82 */ /* 0x000fe20008000000 */
[----:B------:R1:W-:Y:S01]  /*1fa0*/  UTMALDG.3D.MULTICAST [UR40], [UR50], UR17, desc[UR18] ;  /* 0x00001228320073b4 */ /* 0x0003e20008011811 */
[----:B------:R-:W-:Y:S01]  /*1fb0*/  UMOV UR10, URZ ;  /* 0x000000ff000a7c82 */ /* 0x000fe20008000000 */
[----:B------:R-:W-:Y:S01]  /*1fc0*/  UMOV UR9, UR41 ;  /* 0x0000002900097c82 */ /* 0x000fe20008000000 */
[----:B------:R-:W-:Y:S01]  /*1fd0*/  UMOV UR12, UR28 ;  /* 0x0000001c000c7c82 */ /* 0x000fe20008000000 */
[----:B------:R-:W-:Y:S01]  /*1fe0*/  UMOV UR13, UR44 ;  /* 0x0000002c000d7c82 */ /* 0x000fe20008000000 */
[----:B------:R1:W-:Y:S01]  /*1ff0*/  UTMALDG.3D [UR32], [UR48], desc[UR18] ;  /* 0x00001220300075b4 */ /* 0x0003e20008011000 */
[----:B------:R1:W-:Y:S01]  /*2000*/  UTMALDG.4D.MULTICAST [UR24], [UR46], UR17, desc[UR18] ;  /* 0x000012182e0073b4 */ /* 0x0003e20008019811 */
[----:B------:R1:W-:Y:S02]  /*2010*/  UTMALDG.4D [UR8], [UR20], desc[UR18] ;  /* 0x00001208140075b4 */ /* 0x0003e40008019000 */
[----:B-1----:R-:W-:Y:S01]  /*2020*/  NOP ;  /* 0x0000000000007918 */ /* 0x002fe20000000000 */
.L_x_33:
[----:B------:R-:W-:Y:S05]  /*2030*/  BSYNC.RECONVERGENT B0 ;  /* 0x0000000000007941 */ /* 0x000fea0003800200 */
.L_x_32:
[----:B------:R-:W-:Y:S01]  /*2040*/  UIADD3 UR28, UPT, UPT, UR28, 0x1, URZ ;  /* 0x000000011c1c7890 */ /* 0x000fe2000fffe0ff */
[----:B------:R-:W-:Y:S01]  /*2050*/  UMOV UR16, UR15 ;  /* 0x0000000f00107c82 */ /* 0x000fe20008000000 */
[----:B------:R-:W-:Y:S02]  /*2060*/  UMOV UR20, UR7 ;  /* 0x0000000700147c82 */ /* 0x000fe40008000000 */
[----:B------:R-:W-:-:S09]  /*2070*/  UISETP.NE.AND UP0, UPT, UR28, UR7, UPT ;  /* 0x000000071c00728c */ /* 0x000fd2000bf05270 */
[----:B------:R-:W-:Y:S05]  /*2080*/  BRA.U UP0, `(.L_x_34) ;  /* 0xfffffff900f87547 */ /* 0x000fea000b83ffff */
.L_x_26:
[----:B------:R-:W-:Y:S01]  /*2090*/  ULEA UR8, UR15, UR6, 0x3 ;  /* 0x000000060f087291 */ /* 0x000fe2000f8e18ff */
[----:B-1----:R-:W-:Y:S01]  /*20a0*/  SHF.L.U32 R2, R15, 0x1f, RZ ;  /* 0x0000001f0f027819 */ /* 0x002fe200000006ff */
[----:B------:R-:W-:Y:S01]  /*20b0*/  @!P1 SYNCS.ARRIVE.TRANS64.A1T0 RZ, [UR6+0x128], RZ ;  /* 0x000128ffffff99a7 */ /* 0x000fe20008100006 */
[----:B------:R-:W-:-:S06]  /*20c0*/  UISETP.GT.AND UP0, UPT, UR37, UR31, UPT ;  /* 0x0000001f2500728c */ /* 0x000fcc000bf04270 */
[----:B------:R1:W1:Y:S03]  /*20d0*/  SYNCS.PHASECHK.TRANS64.TRYWAIT P1, [UR8+0x78], R2 ;  /* 0x00007802ff0075a7 */ /* 0x0002660008021108 */
[----:B------:R-:W-:Y:S05]  /*20e0*/  BRA.U !UP0, `(.L_x_35) ;  /* 0x0000000508147547 */ /* 0x000fea000b800000 */
[----:B------:R-:W-:Y:S01]  /*20f0*/  UIADD3 UR25, UPT, UPT, UR23, UR20, URZ ;  /* 0x0000001417197290 */ /* 0x000fe2000fffe0ff */
[----:B------:R-:W-:-:S11]  /*2100*/  UMOV UR28, UR15 ;  /* 0x0000000f001c7c82 */ /* 0x000fd60008000000 */
.L_x_43:
[----:B------:R-:W-:Y:S01]  /*2110*/  ULEA UR41, UR28, UR6, 0x3 ;  /* 0x000000061c297291 */ /* 0x000fe2000f8e18ff */
[----:B--2---:R-:W-:Y:S01]  /*2120*/  @!P6 MOV R3, 0x3400 ;  /* 0x000034000003e802 */ /* 0x004fe20000000f00 */
[----:B-1-3--:R-:W-:Y:S10]  /*2130*/  @P1 BRA `(.L_x_36) ;  /* 0x00000000000c1947 */ /* 0x00aff40003800000 */
[----:B------:R-:W-:-:S04]  /*2140*/  SHF.L.U32 R4, R15, 0x1f, RZ ;  /* 0x0000001f0f047819 */ /* 0x000fc800000006ff */
[----:B------:R-:W1:Y:S02]  /*2150*/  SYNCS.PHASECHK.TRANS64.TRYWAIT P0, [UR41+0x78], R4 ;  /* 0x00007804ff0075a7 */ /* 0x000e640008001129 */
[----:B-1----:R-:W-:Y:S05]  /*2160*/  @!P0 BRA `(.L_x_37) ;  /* 0x0000006400cc8947 */ /* 0x002fea0003800000 */
.L_x_36:
[----:B------:R2:W-:Y:S01]  /*2170*/  @!P6 SYNCS.ARRIVE.TRANS64 RZ, [UR41], R3 ;  /* 0x00000003ffffe9a7 */ /* 0x0005e20008000029 */
[----:B------:R-:W-:-:S04]  /*2180*/  ULOP3.LUT UR8, UR14, 0x2, URZ, 0xfc, !UPT ;  /* 0x000000020e087892 */ /* 0x000fc8000f8efcff */
[----:B------:R-:W-:-:S09]  /*2190*/  UISETP.NE.AND UP0, UPT, UR8, 0x2, UPT ;  /* 0x000000020800788c */ /* 0x000fd2000bf05270 */
[----:B------:R-:W-:Y:S05]  /*21a0*/  BRA.U UP0, `(.L_x_38) ;  /* 0x0000000100047547 */ /* 0x000fea000b800000 */
[----:B---3--:R-:W-:Y:S05]  /*21b0*/  BPT.TRAP 0x1 ;  /* 0x000000040000795c */ /* 0x008fea0000300000 */
.L_x_38:
[----:B------:R-:W-:Y:S04]  /*21c0*/  BSSY.RECONVERGENT B0, `(.L_x_39) ;  /* 0x0000003000007945 */ /* 0x000fe80003800200 */
[----:B------:R-:W-:Y:S05]  /*21d0*/  @P4 BRA `(.L_x_40) ;  /* 0x0000000000044947 */ /* 0x000fea0003800000 */
[----:B---3--:R-:W-:Y:S05]  /*21e0*/  BPT.TRAP 0x1 ;  /* 0x000000040000795c */ /* 0x008fea0000300000 */
.L_x_40:
[----:B---3--:R-:W-:Y:S05]  /*21f0*/  BSYNC.RECONVERGENT B0 ;  /* 0x0000000000007941 */ /* 0x008fea0003800200 */
.L_x_39:
        /* <DEDUP_REMOVED lines=26> */
[----:B------:R-:W-:Y:S02]  /*23a0*/  UIADD3 UR8, UPT, UPT, UR6, 0x35200, UR8 ;  /* 0x0003520006087890 */ /* 0x000fe4000fffe008 */
[----:B------:R-:W-:Y:S01]  /*23b0*/  UIADD3.X UR49, UPT, UPT, URZ, UR39, URZ, UP0, !UPT ;  /* 0x00000027ff317290 */ /* 0x000fe200087fe4ff */
        /* <DEDUP_REMOVED lines=19> */
.L_x_42:
[----:B------:R-:W-:Y:S05]  /*24f0*/  BSYNC.RECONVERGENT B0 ;  /* 0x0000000000007941 */ /* 0x000fea0003800200 */
.L_x_41:
[----:B------:R-:W-:Y:S01]  /*2500*/  UIADD3 UR20, UPT, UPT, UR20, 0x1, URZ ;  /* 0x0000000114147890 */ /* 0x000fe2000fffe0ff */
[----:B------:R-:W-:-:S03]  /*2510*/  UMOV UR28, UR15 ;  /* 0x0000000f001c7c82 */ /* 0x000fc60008000000 */
[----:B------:R-:W-:-:S09]  /*2520*/  UISETP.NE.AND UP0, UPT, UR20, UR25, UPT ;  /* 0x000000191400728c */ /* 0x000fd2000bf05270 */
[----:B------:R-:W-:Y:S05]  /*2530*/  BRA.U UP0, `(.L_x_43) ;  /* 0xfffffff900f47547 */ /* 0x000fea000b83ffff */
.L_x_35:
[C---:B-1----:R-:W-:Y:S01]  /*2540*/  LEA R2, R14.reuse, UR6, 0x3 ;  /* 0x000000060e027c11 */ /* 0x042fe2000f8e18ff */
[----:B------:R-:W-:Y:S01]  /*2550*/  NOP ;  /* 0x0000000000007918 */ /* 0x000fe20000000000 */
[----:B--2---:R-:W-:Y:S02]  /*2560*/  SHF.L.U32 R3, R13, 0x1f, RZ ;  /* 0x0000001f0d037819 */ /* 0x004fe400000006ff */
[----:B------:R-:W-:Y:S02]  /*2570*/  LEA R4, R14, UR6, 0x4 ;  /* 0x000000060e047c11 */ /* 0x000fe4000f8e20ff */
[----:B------:R-:W1:Y:S02]  /*2580*/  SYNCS.PHASECHK.TRANS64.TRYWAIT P0, [R2+URZ+0x130], R3 ;  /* 0x00013003020075a7 */ /* 0x000e6400080011ff */
[----:B-1----:R-:W-:Y:S05]  /*2590*/  @!P0 BRA `(.L_x_44) ;  /* 0x0000006000d88947 */ /* 0x002fea0003800000 */
.L_x_141:
[----:B------:R-:W2:Y:S01]  /*25a0*/  LDS.128 R4, [R4+0x1a0] ;  /* 0x0001a00004047984 */ /* 0x000ea20000000c00 */
[----:B---3--:R-:W-:Y:S01]  /*25b0*/  ISETP.GE.AND P0, PT, R40, 0x1, PT ;  /* 0x000000012800780c */ /* 0x008fe20003f06270 */
[----:B-1----:R-:W-:Y:S01]  /*25c0*/  VIADD R2, R2, 0x140 ;  /* 0x0000014002027836 */ /* 0x002fe20000000000 */
[----:B------:R-:W-:Y:S01]  /*25d0*/  @!PT LDS RZ, [RZ] ;  /* 0x00000000fffff984 */ /* 0x000fe20000000800 */
[----:B------:R-:W-:Y:S01]  /*25e0*/  @!PT LDS RZ, [RZ] ;  /* 0x00000000fffff984 */ /* 0x000fe20000000800 */
[----:B------:R-:W-:Y:S01]  /*25f0*/  @!PT LDS RZ, [RZ] ;  /* 0x00000000fffff984 */ /* 0x000fe20000000800 */
[----:B------:R-:W-:Y:S01]  /*2600*/  @!PT LDS RZ, [RZ] ;  /* 0x00000000fffff984 */ /* 0x000fe20000000800 */
[----:B------:R1:W-:Y:S06]  /*2610*/  MEMBAR.ALL.CTA ;  /* 0x0000000000007992 */ /* 0x0003ec0000008000 */
[----:B-1----:R-:W1:Y:S01]  /*2620*/  FENCE.VIEW.ASYNC.S ;  /* 0x00000000000073c6 */ /* 0x002e620000000000 */
[----:B------:R-:W-:-:S04]  /*2630*/  PRMT R2, RZ, 0x654, R2 ;  /* 0x00000654ff027816 */ /* 0x000fc80000000002 */
[----:B-1----:R1:W-:Y:S01]  /*2640*/  SYNCS.ARRIVE.TRANS64.RED.A1T0 RZ, [R2+URZ], RZ ;  /* 0x000000ff02ff79a7 */ /* 0x0023e200081004ff */
[----:B--2---:R-:W-:-:S13]  /*2650*/  LOP3.LUT P2, RZ, R6, 0x1, RZ, 0xc0, !PT ;  /* 0x0000000106ff7812 */ /* 0x004fda000784c0ff */
[----:B------:R-:W-:Y:S01]  /*2660*/  @P2 SHF.R.U32.HI R3, RZ, 0x10, R5 ;  /* 0x00000010ff032819 */ /* 0x000fe20000011605 */
[----:B------:R-:W-:Y:S01]  /*2670*/  VOTEU.ANY UP0, P2 ;  /* 0x0000000000ff7886 */ /* 0x000fe20001000100 */
[----:B------:R-:W-:Y:S02]  /*2680*/  @P2 MOV R10, R4 ;  /* 0x00000004000a2202 */ /* 0x000fe40000000f00 */
[----:B------:R-:W-:Y:S02]  /*2690*/  @P2 R2UR.BROADCAST UR8, R3 ;  /* 0x00000000030822ca */ /* 0x000fe400008e0000 */
[----:B------:R-:W-:-:S11]  /*26a0*/  @P2 LOP3.LUT R9, R5, 0xffff, RZ, 0xc0, !PT ;  /* 0x0000ffff05092812 */ /* 0x000fd600078ec0ff */
[----:B------:R-:W-:Y:S01]  /*26b0*/  @UP0 UMOV UR44, UR8 ;  /* 0x00000008002c0c82 */ /* 0x000fe20008000000 */
[----:B-1----:R-:W-:Y:S05]  /*26c0*/  @!P0 BRA `(.L_x_45) ;  /* 0x0000000000b88947 */ /* 0x002fea0003800000 */
[----:B------:R-:W4:Y:S01]  /*26d0*/  LDC.64 R4, c[0x0][0xf18] ;  /* 0x0003c600ff047b82 */ /* 0x000f220000000a00 */
[----:B------:R-:W-:-:S07]  /*26e0*/  ISETP.NE.AND P3, PT, R40, 0x1, PT ;  /* 0x000000012800780c */ /* 0x000fce0003f65270 */
[----:B------:R-:W1:Y:S08]  /*26f0*/  LDC.64 R6, c[0x0][0xf10] ;  /* 0x0003c400ff067b82 */ /* 0x000e700000000a00 */
[----:B------:R-:W2:Y:S08]  /*2700*/  LDC R16, c[0x0][0xf20] ;  /* 0x0003c800ff107b82 */ /* 0x000eb00000000800 */
[----:B------:R-:W3:Y:S01]  /*2710*/  LDC R17, c[0x0][0xf0c] ;  /* 0x0003c300ff117b82 */ /* 0x000ee20000000800 */
[----:B----4-:R-:W-:Y:S01]  /*2720*/  IMAD.HI.U32 R19, R0, R5, RZ ;  /* 0x0000000500137227 */ /* 0x010fe200078e00ff */
[----:B------:R-:W-:-:S03]  /*2730*/  ISETP.NE.AND P0, PT, R4, 0x1, PT ;  /* 0x000000010400780c */ /* 0x000fc60003f05270 */
[----:B------:R-:W-:-:S03]  /*2740*/  IMAD.HI.U32 R5, R9, R5, RZ ;  /* 0x0000000509057227 */ /* 0x000fc600078e00ff */
[----:B------:R-:W4:Y:S01]  /*2750*/  LDC.64 R2, c[0x0][0xf28] ;  /* 0x0003ca00ff027b82 */ /* 0x000f220000000a00 */
[----:B-1----:R-:W-:-:S04]  /*2760*/  IMAD.HI.U32 R20, R8, R6, RZ ;  /* 0x0000000608147227 */ /* 0x002fc800078e00ff */
[----:B------:R-:W-:Y:S01]  /*2770*/  IMAD.HI.U32 R21, R10, R6, RZ ;  /* 0x000000060a157227 */ /* 0x000fe200078e00ff */
[----:B------:R-:W-:Y:S02]  /*2780*/  SHF.R.U32.HI R20, RZ, R7, R20 ;  /* 0x00000007ff147219 */ /* 0x000fe40000011614 */
[-C--:B--2---:R-:W-:Y:S02]  /*2790*/  SHF.R.U32.HI R19, RZ, R16.reuse, R19 ;  /* 0x00000010ff137219 */ /* 0x084fe40000011613 */
[----:B------:R-:W-:Y:S02]  /*27a0*/  SHF.R.U32.HI R5, RZ, R16, R5 ;  /* 0x00000010ff057219 */ /* 0x000fe40000011605 */
[----:B------:R-:W-:Y:S02]  /*27b0*/  SEL R19, R0, R19, !P0 ;  /* 0x0000001300137207 */ /* 0x000fe40004000000 */
[----:B------:R-:W-:Y:S02]  /*27c0*/  SHF.R.U32.HI R21, RZ, R7, R21 ;  /* 0x00000007ff157219 */ /* 0x000fe40000011615 */
[----:B---3--:R-:W-:-:S02]  /*27d0*/  ISETP.NE.AND P1, PT, R17, 0x1, PT ;  /* 0x000000011100780c */ /* 0x008fc40003f25270 */
[----:B------:R-:W-:Y:S02]  /*27e0*/  SEL R5, R9, R5, !P0 ;  /* 0x0000000509057207 */ /* 0x000fe40004000000 */
[----:B------:R-:W-:Y:S02]  /*27f0*/  SEL R20, R8, R20, !P1 ;  /* 0x0000001408147207 */ /* 0x000fe40004800000 */
[----:B------:R-:W-:Y:S01]  /*2800*/  SEL R21, R10, R21, !P1 ;  /* 0x000000150a157207 */ /* 0x000fe20004800000 */
[----:B----4-:R-:W-:-:S04]  /*2810*/  IMAD.HI.U32 R18, R19, R2, RZ ;  /* 0x0000000213127227 */ /* 0x010fc800078e00ff */
        /* <DEDUP_REMOVED lines=12> */
[----:B------:R-:W-:Y:S02]  /*28e0*/  @!P0 SHF.R.U32.HI R3, RZ, R3, R7 ;  /* 0x00000003ff038219 */ /* 0x000fe40000011607 */
[----:B------:R-:W-:Y:S01]  /*28f0*/  IADD3 R7, PT, PT, -R5, RZ, RZ ;  /* 0x000000ff05077210 */ /* 0x000fe20007ffe1ff */
[----:B------:R-:W-:Y:S01]  /*2900*/  IMAD R2, R40, R2, R5 ;  /* 0x0000000228027224 */ /* 0x000fe200078e0205 */
[----:B------:R-:W-:-:S03]  /*2910*/  @!P0 SEL R3, R21, R3, !P3 ;  /* 0x0000000315038207 */ /* 0x000fc60005800000 */
[----:B------:R-:W-:Y:S02]  /*2920*/  IMAD R7, R4, R7, R9 ;  /* 0x0000000704077224 */ /* 0x000fe400078e0209 */
[--C-:B------:R-:W-:Y:S02]  /*2930*/  @!P0 IMAD.IADD R6, R6, 0x1, -R3.reuse ;  /* 0x0000000106068824 */ /* 0x100fe400078e0a03 */
[----:B------:R-:W-:Y:S01]  /*2940*/  @!P0 IMAD R3, R2, R20, R3 ;  /* 0x0000001402038224 */ /* 0x000fe200078e0203 */
[----:B------:R-:W-:Y:S01]  /*2950*/  IADD3 R2, PT, PT, -R21, RZ, RZ ;  /* 0x000000ff15027210 */ /* 0x000fe20007ffe1ff */
[----:B------:R-:W-:Y:S02]  /*2960*/  @!P0 IMAD R5, R40, R6, R21 ;  /* 0x0000000628058224 */ /* 0x000fe400078e0215 */
[----:B------:R-:W-:Y:S02]  /*2970*/  @!P0 IMAD.MOV.U32 R21, RZ, RZ, R3 ;  /* 0x000000ffff158224 */ /* 0x000fe400078e0003 */
[----:B------:R-:W-:-:S02]  /*2980*/  IMAD R2, R17, R2, R10 ;  /* 0x0000000211027224 */ /* 0x000fc400078e020a */
[----:B------:R-:W-:Y:S02]  /*2990*/  IMAD R9, R5, R4, R7 ;  /* 0x0000000405097224 */ /* 0x000fe400078e0207 */
[----:B------:R-:W-:Y:S02]  /*29a0*/  IMAD R10, R21, R17, R2 ;  /* 0x00000011150a7224 */ /* 0x000fe400078e0202 */
.L_x_45:
[----:B------:R-:W1:Y:S02]  /*29b0*/  LDCU UR8, c[0x0][0xf30] ;  /* 0x0001e600ff0877ac */ /* 0x000e640008000800 */
[----:B-1----:R-:W-:-:S09]  /*29c0*/  UISETP.NE.AND UP0, UPT, UR8, 0x1, UPT ;  /* 0x000000010800788c */ /* 0x002fd2000bf05270 */
[----:B------:R-:W-:Y:S05]  /*29d0*/  BRA.U UP0, `(.L_x_46) ;  /* 0x0000000100407547 */ /* 0x000fea000b800000 */
[----:B------:R-:W1:Y:S08]  /*29e0*/  LDC.64 R4, c[0x0][0xf10] ;  /* 0x0003c400ff047b82 */ /* 0x000e700000000a00 */
[----:B------:R-:W2:Y:S08]  /*29f0*/  LDC.64 R2, c[0x0][0xf18] ;  /* 0x0003c600ff027b82 */ /* 0x000eb00000000a00 */
[----:B------:R-:W3:Y:S08]  /*2a00*/  LDC R6, c[0x0][0xf20] ;  /* 0x0003c800ff067b82 */ /* 0x000ef00000000800 */
[----:B------:R-:W4:Y:S01]  /*2a10*/  LDC R7, c[0x0][0xf0c] ;  /* 0x0003c300ff077b82 */ /* 0x000f220000000800 */
[----:B-1----:R-:W-:-:S05]  /*2a20*/  IMAD.HI.U32 R4, R10, R4, RZ ;  /* 0x000000040a047227 */ /* 0x002fca00078e00ff */
[----:B------:R-:W-:Y:S01]  /*2a30*/  SHF.R.U32.HI R4, RZ, R5, R4 ;  /* 0x00000005ff047219 */ /* 0x000fe20000011604 */
[----:B--2---:R-:W-:Y:S01]  /*2a40*/  IMAD.HI.U32 R3, R9, R3, RZ ;  /* 0x0000000309037227 */ /* 0x004fe200078e00ff */
[----:B------:R-:W-:-:S04]  /*2a50*/  ISETP.NE.AND P0, PT, R2, 0x1, PT ;  /* 0x000000010200780c */ /* 0x000fc80003f05270 */
[----:B---3--:R-:W-:-:S04]  /*2a60*/  SHF.R.U32.HI R3, RZ, R6, R3 ;  /* 0x00000006ff037219 */ /* 0x008fc80000011603 */
[----:B------:R-:W-:Y:S02]  /*2a70*/  SEL R3, R9, R3, !P0 ;  /* 0x0000000309037207 */ /* 0x000fe40004000000 */
[----:B----4-:R-:W-:-:S04]  /*2a80*/  ISETP.NE.AND P1, PT, R7, 0x1, PT ;  /* 0x000000010700780c */ /* 0x010fc80003f25270 */
[----:B------:R-:W-:-:S05]  /*2a90*/  SEL R4, R10, R4, !P1 ;  /* 0x000000040a047207 */ /* 0x000fca0004800000 */
[----:B------:R-:W-:Y:S02]  /*2aa0*/  IMAD.IADD R5, R3, 0x1, -R4 ;  /* 0x0000000103057824 */ /* 0x000fe400078e0a04 */
[----:B------:R-:W-:Y:S02]  /*2ab0*/  IMAD.IADD R3, R4, 0x1, -R3 ;  /* 0x0000000104037824 */ /* 0x000fe400078e0a03 */
[----:B------:R-:W-:Y:S02]  /*2ac0*/  IMAD R10, R5, R7, R10 ;  /* 0x00000007050a7224 */ /* 0x000fe400078e020a */
[----:B------:R-:W-:-:S07]  /*2ad0*/  IMAD R9, R3, R2, R9 ;  /* 0x0000000203097224 */ /* 0x000fce00078e0209 */
.L_x_46:
[----:B------:R-:W-:Y:S01]  /*2ae0*/  VIADD R14, R14, 0x1 ;  /* 0x000000010e0e7836 */ /* 0x000fe20000000000 */
[----:B------:R-:W-:Y:S01]  /*2af0*/  PLOP3.LUT P1, PT, PT, PT, PT, 0x80, 0x8 ;  /* 0x000000000008781c */ /* 0x000fe20003f2f070 */
[----:B------:R-:W-:Y:S02]  /*2b00*/  IMAD.IADD R2, R10, 0x1, R87 ;  /* 0x000000010a027824 */ /* 0x000fe400078e0257 */
[----:B------:R-:W-:Y:S01]  /*2b10*/  IMAD.IADD R24, R9, 0x1, R86 ;  /* 0x0000000109187824 */ /* 0x000fe200078e0256 */
[----:B------:R-:W-:Y:S02]  /*2b20*/  ISETP.NE.AND P0, PT, R14, 0x2, PT ;  /* 0x000000020e00780c */ /* 0x000fe40003f05270 */
[----:B------:R-:W-:Y:S02]  /*2b30*/  R2UR UR27, R2 ;  /* 0x00000000021b72ca */ /* 0x000fe400000e0000 */
[----:B------:R-:W-:Y:S02]  /*2b40*/  SEL R2, RZ, 0x1, P0 ;  /* 0x00000001ff027807 */ /* 0x000fe40000000000 */
[----:B------:R-:W-:-:S02]  /*2b50*/  SEL R14, R14, RZ, P0 ;  /* 0x000000ff0e0e7207 */ /* 0x000fc40000000000 */
[----:B------:R-:W-:Y:S01]  /*2b60*/  LOP3.LUT R13, R13, R2, RZ, 0x3c, !PT ;  /* 0x000000020d0d7212 */ /* 0x000fe200078e3cff */
[----:B------:R-:W-:Y:S08]  /*2b70*/  @P2 BRA `(.L_x_47) ;  /* 0xffffffec00bc2947 */ /* 0x000ff0000383ffff */
[----:B------:R-:W-:Y:S01]  /*2b80*/  UIADD3 UR6, UPT, UPT, UR6, 0x78, URZ ;  /* 0x0000007806067890 */ /* 0x000fe2000fffe0ff */
[----:B------:R-:W-:-:S03]  /*2b90*/  SHF.L.U32 R2, R15, 0x1f, RZ ;  /* 0x0000001f0f027819 */ /* 0x000fc600000006ff */
[----:B------:R-:W-:-:S09]  /*2ba0*/  ULEA UR4, UR15, UR6, 0x3 ;  /* 0x000000060f047291 */ /* 0x000fd2000f8e18ff */
[----:B------:R-:W1:Y:S02]  /*2bb0*/  SYNCS.PHASECHK.TRANS64.TRYWAIT P0, [UR4], R2 ;  /* 0x00000002ff0075a7 */ /* 0x000e640008001104 */
[----:B-1----:R-:W-:Y:S05]  /*2bc0*/  @!P0 BRA `(.L_x_48) ;  /* 0x0000005c00608947 */ /* 0x002fea0003800000 */
.L_x_143:
[----:B------:R-:W-:-:S04]  /*2bd0*/  UIADD3 UR5, UPT, UPT, UR15, 0x1, URZ ;  /* 0x000000010f057890 */ /* 0x000fc8000fffe0ff */
[----:B------:R-:W-:-:S04]  /*2be0*/  UISETP.NE.AND UP0, UPT, UR5, 0xf, UPT ;  /* 0x0000000f0500788c */ /* 0x000fc8000bf05270 */
[----:B------:R-:W-:Y:S02]  /*2bf0*/  USEL UR7, URZ, 0x1, UP0 ;  /* 0x00000001ff077887 */ /* 0x000fe40008000000 */
[----:B------:R-:W-:-:S04]  /*2c00*/  USEL UR5, UR5, URZ, UP0 ;  /* 0x000000ff05057287 */ /* 0x000fc80008000000 */
[----:B------:R-:W-:Y:S01]  /*2c10*/  ULEA UR4, UR5, UR6, 0x3 ;  /* 0x0000000605047291 */ /* 0x000fe2000f8e18ff */
[----:B-1----:R-:W-:-:S04]  /*2c20*/  LOP3.LUT R2, R15, UR7, RZ, 0x3c, !PT ;  /* 0x000000070f027c12 */ /* 0x002fc8000f8e3cff */
[----:B------:R-:W-:-:S04]  /*2c30*/  SHF.L.U32 R3, R2, 0x1f, RZ ;  /* 0x0000001f02037819 */ /* 0x000fc800000006ff */
[----:B------:R-:W1:Y:S02]  /*2c40*/  SYNCS.PHASECHK.TRANS64.TRYWAIT P0, [UR4], R3 ;  /* 0x00000003ff0075a7 */ /* 0x000e640008001104 */
[----:B-1----:R-:W-:Y:S05]  /*2c50*/  @!P0 BRA `(.L_x_49) ;  /* 0x0000005c00548947 */ /* 0x002fea0003800000 */
.L_x_145:
[----:B------:R-:W-:-:S04]  /*2c60*/  UIADD3 UR5, UPT, UPT, UR5, 0x1, URZ ;  /* 0x0000000105057890 */ /* 0x000fc8000fffe0ff */
[----:B------:R-:W-:-:S04]  /*2c70*/  UISETP.NE.AND UP0, UPT, UR5, 0xf, UPT ;  /* 0x0000000f0500788c */ /* 0x000fc8000bf05270 */
[----:B------:R-:W-:Y:S02]  /*2c80*/  USEL UR7, URZ, 0x1, UP0 ;  /* 0x00000001ff077887 */ /* 0x000fe40008000000 */
[----:B------:R-:W-:-:S04]  /*2c90*/  USEL UR5, UR5, URZ, UP0 ;  /* 0x000000ff05057287 */ /* 0x000fc80008000000 */
[----:B------:R-:W-:Y:S01]  /*2ca0*/  ULEA UR4, UR5, UR6, 0x3 ;  /* 0x0000000605047291 */ /* 0x000fe2000f8e18ff */
[----:B------:R-:W-:-:S04]  /*2cb0*/  LOP3.LUT R2, R2, UR7, RZ, 0x3c, !PT ;  /* 0x0000000702027c12 */ /* 0x000fc8000f8e3cff */
[----:B-1----:R-:W-:-:S04]  /*2cc0*/  SHF.L.U32 R3, R2, 0x1f, RZ ;  /* 0x0000001f02037819 */ /* 0x002fc800000006ff */
[----:B------:R-:W1:Y:S02]  /*2cd0*/  SYNCS.PHASECHK.TRANS64.TRYWAIT P0, [UR4], R3 ;  /* 0x00000003ff0075a7 */ /* 0x000e640008001104 */
[----:B-1----:R-:W-:Y:S05]  /*2ce0*/  @!P0 BRA `(.L_x_50) ;  /* 0x0000005c00488947 */ /* 0x002fea0003800000 */
.L_x_147:
        /* <DEDUP_REMOVED lines=9> */
.L_x_149:
        /* <DEDUP_REMOVED lines=9> */
.L_x_151:
        /* <DEDUP_REMOVED lines=9> */
.L_x_153:
        /* <DEDUP_REMOVED lines=9> */
.L_x_155:
        /* <DEDUP_REMOVED lines=9> */
.L_x_157:
        /* <DEDUP_REMOVED lines=9> */
.L_x_159:
        /* <DEDUP_REMOVED lines=9> */
.L_x_161:
        /* <DEDUP_REMOVED lines=9> */
.L_x_163:
        /* <DEDUP_REMOVED lines=9> */
.L_x_165:
        /* <DEDUP_REMOVED lines=9> */
.L_x_167:
        /* <DEDUP_REMOVED lines=9> */
.L_x_169:
[----:B------:R-:W-:-:S04]  /*3320*/  UIADD3 UR5, UPT, UPT, UR5, 0x1, URZ ;  /* 0x0000000105057890 */ /* 0x000fc8000fffe0ff */
[----:B------:R-:W-:-:S04]  /*3330*/  UISETP.NE.AND UP0, UPT, UR5, 0xf, UPT ;  /* 0x0000000f0500788c */ /* 0x000fc8000bf05270 */
[----:B------:R-:W-:Y:S02]  /*3340*/  USEL UR4, URZ, 0x1, UP0 ;  /* 0x00000001ff047887 */ /* 0x000fe40008000000 */
[----:B------:R-:W-:-:S04]  /*3350*/  USEL UR5, UR5, URZ, UP0 ;  /* 0x000000ff05057287 */ /* 0x000fc80008000000 */
[----:B------:R-:W-:Y:S01]  /*3360*/  ULEA UR5, UR5, UR6, 0x3 ;  /* 0x0000000605057291 */ /* 0x000fe2000f8e18ff */
[----:B------:R-:W-:-:S04]  /*3370*/  LOP3.LUT R2, R2, UR4, RZ, 0x3c, !PT ;  /* 0x0000000402027c12 */ /* 0x000fc8000f8e3cff */
[----:B------:R-:W-:Y:S01]  /*3380*/  SHF.L.U32 R2, R2, 0x1f, RZ ;  /* 0x0000001f02027819 */ /* 0x000fe200000006ff */
[----:B-1--4-:R-:W-:-:S07]  /*3390*/  IMAD.U32 R0, RZ, RZ, UR5 ;  /* 0x00000005ff007e24 */ /* 0x012fce000f8e00ff */
.L_x_62:
[----:B-1----:R1:W2:Y:S02]  /*33a0*/  SYNCS.PHASECHK.TRANS64.TRYWAIT P0, [R0+URZ], R2 ;  /* 0x00000002000075a7 */ /* 0x0022a400080011ff */
[----:B--2---:R-:W-:Y:S05]  /*33b0*/  @!P0 NANOSLEEP.SYNCS 0x989680 ;  /* 0x009896800000895d */ /* 0x004fea0003900000 */
[----:B------:R-:W2:Y:S02]  /*33c0*/  @!P0 SYNCS.PHASECHK.TRANS64 P0, [R0+URZ], R2 ;  /* 0x00000002000085a7 */ /* 0x000ea400080010ff */
[----:B--2---:R-:W-:Y:S05]  /*33d0*/  @P0 EXIT ;  /* 0x000000000000094d */ /* 0x004fea0003800000 */
[----:B------:R-:W-:Y:S05]  /*33e0*/  BRA `(.L_x_62) ;  /* 0xfffffffc00ec7947 */ /* 0x000fea000383ffff */
.L_x_23:
[----:B------:R-:W-:-:S04]  /*33f0*/  UISETP.NE.AND UP0, UPT, UR45, URZ, UPT ;  /* 0x000000ff2d00728c */ /* 0x000fc8000bf05270 */
[----:B------:R-:W-:-:S09]  /*3400*/  UISETP.NE.OR UP0, UPT, UR6, 0x1, UP0 ;  /* 0x000000010600788c */ /* 0x000fd20008705670 */
[----:B------:R-:W-:Y:S05]  /*3410*/  BRA.U UP0, `(.L_x_63) ;  /* 0x00000005004c7547 */ /* 0x000fea000b800000 */
[----:B------:R-:W-:Y:S01]  /*3420*/  HFMA2 R11, -RZ, RZ, 0, 0 ;  /* 0x00000000ff0b7431 */ /* 0x000fe200000001ff */
[----:B------:R-:W-:Y:S01]  /*3430*/  ISETP.GE.U32.AND P2, PT, R10, 0x8, PT ;  /* 0x000000080a00780c */ /* 0x000fe20003f46070 */
[----:B------:R-:W-:Y:S01]  /*3440*/  IMAD.MOV.U32 R12, RZ, RZ, 0x1 ;  /* 0x00000001ff0c7424 */ /* 0x000fe200078e00ff */
[----:B------:R-:W-:Y:S01]  /*3450*/  CS2R R8, SRZ ;  /* 0x0000000000087805 */ /* 0x000fe2000001ff00 */
[----:B------:R-:W-:Y:S01]  /*3460*/  IMAD.MOV.U32 R3, RZ, RZ, RZ ;  /* 0x000000ffff037224 */ /* 0x000fe200078e00ff */
[----:B------:R-:W-:Y:S01]  /*3470*/  UMOV UR4, 0x400 ;  /* 0x0000040000047882 */ /* 0x000fe20000000000 */
[----:B------:R-:W-:Y:S01]  /*3480*/  UMOV UR6, URZ ;  /* 0x000000ff00067c82 */ /* 0x000fe20008000000 */
[----:B------:R-:W-:-:S12]  /*3490*/  ULEA UR45, UR45, UR4, 0x18 ;  /* 0x000000042d2d7291 */ /* 0x000fd8000f8ec0ff */
.L_x_67:
[----:B------:R-:W-:Y:S02]  /*34a0*/  LEA R0, R3, UR45, 0x3 ;  /* 0x0000002d03007c11 */ /* 0x000fe4000f8e18ff */
[----:B------:R-:W-:-:S03]  /*34b0*/  SHF.L.U32 R4, R8, 0x1f, RZ ;  /* 0x0000001f08047819 */ /* 0x000fc600000006ff */
[----:B------:R-:W-:Y:S01]  /*34c0*/  VIADD R5, R0, 0x180 ;  /* 0x0000018000057836 */ /* 0x000fe20000000000 */
[----:B------:R-:W1:Y:S02]  /*34d0*/  SYNCS.PHASECHK.TRANS64.TRYWAIT P0, [R0+URZ+0x170], R4 ;  /* 0x00017004000075a7 */ /* 0x000e6400080011ff */
[----:B-1----:R-:W-:Y:S05]  /*34e0*/  @!P0 BRA `(.L_x_64) ;  /* 0x0000005800688947 */ /* 0x002fea0003800000 */
.L_x_170:
[----:B------:R-:W-:Y:S01]  /*34f0*/  ULEA UR5, UR6, UR45, 0x3 ;  /* 0x0000002d06057291 */ /* 0x000fe2000f8e18ff */
[----:B-1----:R-:W-:Y:S01]  /*3500*/  PRMT R0, RZ, 0x654, R5 ;  /* 0x00000654ff007816 */ /* 0x002fe20000000005 */
[----:B------:R-:W-:Y:S01]  /*3510*/  @!P2 IMAD.MOV.U32 R4, RZ, RZ, 0x10 ;  /* 0x00000010ff04a424 */ /* 0x000fe200078e00ff */
[----:B------:R-:W-:Y:S01]  /*3520*/  SHF.L.U32 R5, R12, 0x1f, RZ ;  /* 0x0000001f0c057819 */ /* 0x000fe200000006ff */
[----:B------:R-:W-:Y:S01]  /*3530*/  UIADD3 UR4, UPT, UPT, UR5, 0x130, URZ ;  /* 0x0000013005047890 */ /* 0x000fe2000fffe0ff */
[----:B------:R1:W-:Y:S05]  /*3540*/  SYNCS.ARRIVE.TRANS64.RED.A1T0 RZ, [R0+URZ], RZ ;  /* 0x000000ff00ff79a7 */ /* 0x0003ea00081004ff */
[----:B------:R-:W-:Y:S01]  /*3550*/  IMAD.U32 R6, RZ, RZ, UR4 ;  /* 0x00000004ff067e24 */ /* 0x000fe2000f8e00ff */
[----:B------:R-:W2:Y:S04]  /*3560*/  SYNCS.PHASECHK.TRANS64.TRYWAIT P0, [UR5+0x140], R5 ;  /* 0x00014005ff0075a7 */ /* 0x000ea80008001105 */
[----:B------:R-:W-:Y:S01]  /*3570*/  PRMT R6, R10, 0x654, R6 ;  /* 0x000006540a067816 */ /* 0x000fe20000000006 */
[----:B-12---:R-:W-:Y:S06]  /*3580*/  @!P0 BRA `(.L_x_65) ;  /* 0x0000005800548947 */ /* 0x006fec0003800000 */
.L_x_172:
[----:B------:R-:W-:Y:S01]  /*3590*/  ULEA UR4, UR6, UR45, 0x4 ;  /* 0x0000002d06047291 */ /* 0x000fe2000f8e20ff */
[----:B------:R-:W-:Y:S01]  /*35a0*/  SEL R2, R6, R2, !P2 ;  /* 0x0000000206027207 */ /* 0x000fe20005000000 */
[----:B------:R-:W-:Y:S01]  /*35b0*/  UIADD3 UR5, UPT, UPT, UR5, 0x130, URZ ;  /* 0x0000013005057890 */ /* 0x000fe2000fffe0ff */
[----:B-1----:R-:W-:Y:S01]  /*35c0*/  LEA R0, R11, UR45, 0x3 ;  /* 0x0000002d0b007c11 */ /* 0x002fe2000f8e18ff */
[----:B------:R-:W-:Y:S01]  /*35d0*/  UIADD3 UR4, UPT, UPT, UR4, 0x1a0, URZ ;  /* 0x000001a004047890 */ /* 0x000fe2000fffe0ff */
[----:B------:R1:W-:Y:S01]  /*35e0*/  @!P2 SYNCS.ARRIVE.TRANS64.RED RZ, [R2+URZ], R4 ;  /* 0x0000000402ffa9a7 */ /* 0x0003e200080004ff */
[----:B------:R-:W-:Y:S01]  /*35f0*/  UIADD3 UR6, UPT, UPT, UR6, 0x1, URZ ;  /* 0x0000000106067890 */ /* 0x000fe2000fffe0ff */
[----:B------:R-:W-:-:S03]  /*3600*/  VIADD R3, R3, 0x1 ;  /* 0x0000000103037836 */ /* 0x000fc60000000000 */
[----:B------:R-:W-:Y:S02]  /*3610*/  UISETP.NE.AND UP0, UPT, UR6, 0x2, UPT ;  /* 0x000000020600788c */ /* 0x000fe4000bf05270 */
[----:B------:R-:W-:Y:S01]  /*3620*/  ISETP.NE.AND P0, PT, R3, 0x2, PT ;  /* 0x000000020300780c */ /* 0x000fe20003f05270 */
[----:B------:R-:W-:Y:S06]  /*3630*/  UGETNEXTWORKID.BROADCAST [UR4], [UR5] ;  /* 0x00000000040073ca */ /* 0x000fec0008000100 */
[----:B------:R-:W-:Y:S02]  /*3640*/  USEL UR4, URZ, 0x1, UP0 ;  /* 0x00000001ff047887 */ /* 0x000fe40008000000 */
[----:B------:R-:W-:-:S04]  /*3650*/  USEL UR6, UR6, URZ, UP0 ;  /* 0x000000ff06067287 */ /* 0x000fc80008000000 */
[----:B------:R-:W-:Y:S02]  /*3660*/  LOP3.LUT R12, R12, UR4, RZ, 0x3c, !PT ;  /* 0x000000040c0c7c12 */ /* 0x000fe4000f8e3cff */
[----:B-1----:R-:W-:-:S04]  /*3670*/  SHF.L.U32 R4, R9, 0x1f, RZ ;  /* 0x0000001f09047819 */ /* 0x002fc800000006ff */
[----:B------:R-:W1:Y:S02]  /*3680*/  SYNCS.PHASECHK.TRANS64.TRYWAIT P1, [R0+URZ+0x130], R4 ;  /* 0x00013004000075a7 */ /* 0x000e6400080211ff */
[----:B-1----:R-:W-:Y:S05]  /*3690*/  @!P1 BRA `(.L_x_66) ;  /* 0x0000005800289947 */ /* 0x002fea0003800000 */
.L_x_173:
[----:B-1----:R-:W-:Y:S01]  /*36a0*/  LEA R4, R11, UR45, 0x4 ;  /* 0x0000002d0b047c11 */ /* 0x002fe2000f8e20ff */
[----:B------:R-:W-:Y:S01]  /*36b0*/  VIADD R0, R0, 0x140 ;  /* 0x0000014000007836 */ /* 0x000fe20000000000 */
[----:B------:R-:W-:Y:S01]  /*36c0*/  SEL R3, R3, RZ, P0 ;  /* 0x000000ff03037207 */ /* 0x000fe20000000000 */
[----:B------:R-:W-:-:S03]  /*36d0*/  VIADD R11, R11, 0x1 ;  /* 0x000000010b0b7836 */ /* 0x000fc60000000000 */
[----:B------:R-:W1:Y:S01]  /*36e0*/  LDS.128 R4, [R4+0x1a0] ;  /* 0x0001a00004047984 */ /* 0x000e620000000c00 */
[----:B------:R-:W-:Y:S02]  /*36f0*/  PRMT R0, RZ, 0x654, R0 ;  /* 0x00000654ff007816 */ /* 0x000fe40000000000 */
[C---:B------:R-:W-:Y:S01]  /*3700*/  ISETP.NE.AND P1, PT, R11.reuse, 0x2, PT ;  /* 0x000000020b00780c */ /* 0x040fe20003f25270 */
[----:B------:R-:W-:Y:S01]  /*3710*/  @!PT LDS RZ, [RZ] ;  /* 0x00000000fffff984 */ /* 0x000fe20000000800 */
[----:B------:R-:W-:Y:S01]  /*3720*/  @!PT LDS RZ, [RZ] ;  /* 0x00000000fffff984 */ /* 0x000fe20000000800 */
[----:B------:R-:W-:Y:S01]  /*3730*/  @!PT LDS RZ, [RZ] ;  /* 0x00000000fffff984 */ /* 0x000fe20000000800 */
[----:B------:R-:W-:Y:S01]  /*3740*/  @!PT LDS RZ, [RZ] ;  /* 0x00000000fffff984 */ /* 0x000fe20000000800 */
[----:B------:R2:W-:Y:S06]  /*3750*/  MEMBAR.ALL.CTA ;  /* 0x0000000000007992 */ /* 0x0005ec0000008000 */
[----:B--2---:R-:W2:Y:S01]  /*3760*/  FENCE.VIEW.ASYNC.S ;  /* 0x00000000000073c6 */ /* 0x004ea20000000000 */
[----:B------:R-:W-:Y:S01]  /*3770*/  SEL R11, R11, RZ, P1 ;  /* 0x000000ff0b0b7207 */ /* 0x000fe20000800000 */
[----:B--2---:R2:W-:Y:S01]  /*3780*/  SYNCS.ARRIVE.TRANS64.RED.A1T0 RZ, [R0+URZ], RZ ;  /* 0x000000ff00ff79a7 */ /* 0x0045e200081004ff */
[----:B-1----:R-:W-:-:S02]  /*3790*/  LOP3.LUT P3, RZ, R6, 0x1, RZ, 0xc0, !PT ;  /* 0x0000000106ff7812 */ /* 0x002fc4000786c0ff */
[----:B------:R-:W-:-:S04]  /*37a0*/  SEL R4, RZ, 0x1, P1 ;  /* 0x00000001ff047807 */ /* 0x000fc80000800000 */
[----:B------:R-:W-:Y:S02]  /*37b0*/  LOP3.LUT R9, R9, R4, RZ, 0x3c, !PT ;  /* 0x0000000409097212 */ /* 0x000fe400078e3cff */
[----:B--2---:R-:W-:-:S04]  /*37c0*/  SEL R0, RZ, 0x1, P0 ;  /* 0x00000001ff007807 */ /* 0x004fc80000000000 */
[----:B------:R-:W-:Y:S01]  /*37d0*/  LOP3.LUT R8, R8, R0, RZ, 0x3c, !PT ;  /* 0x0000000008087212 */ /* 0x000fe200078e3cff */
[----:B------:R-:W-:Y:S06]  /*37e0*/  @P3 BRA `(.L_x_67) ;  /* 0xfffffffc002c3947 */ /* 0x000fec000383ffff */
[----:B------:R-:W-:Y:S01]  /*37f0*/  ULEA UR5, UR6, UR45, 0x3 ;  /* 0x0000002d06057291 */ /* 0x000fe2000f8e18ff */
[----:B------:R-:W-:-:S08]  /*3800*/  SHF.L.U32 R2, R12, 0x1f, RZ ;  /* 0x0000001f0c027819 */ /* 0x000fd000000006ff */
[----:B------:R-:W1:Y:S02]  /*3810*/  SYNCS.PHASECHK.TRANS64 P0, [UR5+0x140], R2 ;  /* 0x00014002ff0075a7 */ /* 0x000e640008001005 */
[----:B-1----:R-:W-:Y:S05]  /*3820*/  @P0 BRA `(.L_x_68) ;  /* 0x0000000000080947 */ /* 0x002fea0003800000 */
[----:B------:R-:W1:Y:S02]  /*3830*/  SYNCS.PHASECHK.TRANS64.TRYWAIT P0, [UR5+0x140], R2 ;  /* 0x00014002ff0075a7 */ /* 0x000e640008001105 */
[----:B-1----:R-:W-:Y:S05]  /*3840*/  @!P0 BRA `(.L_x_69) ;  /* 0x0000005400d08947 */ /* 0x002fea0003800000 */
.L_x_68:
[----:B------:R-:W-:-:S04]  /*3850*/  UIADD3 UR4, UPT, UPT, UR6, 0x1, URZ ;  /* 0x0000000106047890 */ /* 0x000fc8000fffe0ff */
[----:B------:R-:W-:-:S04]  /*3860*/  UISETP.NE.AND UP0, UPT, UR4, 0x2, UPT ;  /* 0x000000020400788c */ /* 0x000fc8000bf05270 */
[----:B------:R-:W-:Y:S02]  /*3870*/  USEL UR7, URZ, 0x1, UP0 ;  /* 0x00000001ff077887 */ /* 0x000fe40008000000 */
[----:B------:R-:W-:-:S04]  /*3880*/  USEL UR4, UR4, URZ, UP0 ;  /* 0x000000ff04047287 */ /* 0x000fc80008000000 */
[----:B------:R-:W-:Y:S01]  /*3890*/  ULEA UR4, UR4, UR45, 0x3 ;  /* 0x0000002d04047291 */ /* 0x000fe2000f8e18ff */
[----:B-1----:R-:W-:-:S04]  /*38a0*/  LOP3.LUT R2, R12, UR7, RZ, 0x3c, !PT ;  /* 0x000000070c027c12 */ /* 0x002fc8000f8e3cff */
[----:B------:R-:W-:-:S04]  /*38b0*/  SHF.L.U32 R0, R2, 0x1f, RZ ;  /* 0x0000001f02007819 */ /* 0x000fc800000006ff */
[----:B------:R-:W1:Y:S02]  /*38c0*/  SYNCS.PHASECHK.TRANS64 P0, [UR4+0x140], R0 ;  /* 0x00014000ff0075a7 */ /* 0x000e640008001004 */
[----:B-1-3--:R-:W-:Y:S05]  /*38d0*/  @P0 EXIT ;  /* 0x000000000000094d */ /* 0x00afea0003800000 */
[----:B------:R-:W-:Y:S02]  /*38e0*/  SHF.L.U32 R2, R2, 0x1f, RZ ;  /* 0x0000001f02027819 */ /* 0x000fe400000006ff */
[----:B------:R-:W-:-:S07]  /*38f0*/  MOV R0, UR4 ;  /* 0x0000000400007c02 */ /* 0x000fce0008000f00 */
.L_x_70:
[----:B-1----:R1:W2:Y:S02]  /*3900*/  SYNCS.PHASECHK.TRANS64.TRYWAIT P0, [R0+URZ+0x140], R2 ;  /* 0x00014002000075a7 */ /* 0x0022a400080011ff */
[----:B--2---:R-:W-:Y:S05]  /*3910*/  @!P0 NANOSLEEP.SYNCS 0x989680 ;  /* 0x009896800000895d */ /* 0x004fea0003900000 */
[----:B------:R-:W2:Y:S02]  /*3920*/  @!P0 SYNCS.PHASECHK.TRANS64 P0, [R0+URZ+0x140], R2 ;  /* 0x00014002000085a7 */ /* 0x000ea400080010ff */
[----:B--2---:R-:W-:Y:S05]  /*3930*/  @P0 EXIT ;  /* 0x000000000000094d */ /* 0x004fea0003800000 */
[----:B------:R-:W-:Y:S05]  /*3940*/  BRA `(.L_x_70) ;  /* 0xfffffffc00ec7947 */ /* 0x000fea000383ffff */
.L_x_63:
[----:B------:R-:W-:Y:S05]  /*3950*/  BRA.U UP3, `(.L_x_71) ;  /* 0x0000001103ec7547 */ /* 0x000fea000b800000 */
[----:B------:R-:W-:Y:S01]  /*3960*/  UMOV UR4, 0x40 ;  /* 0x0000004000047882 */ /* 0x000fe20000000000 */
[----:B------:R-:W-:Y:S01]  /*3970*/  NOP ;  /* 0x0000000000007918 */ /* 0x000fe20000000000 */
[----:B------:R-:W-:Y:S01]  /*3980*/  ULEA UR4, UR45, UR4, 0x18 ;  /* 0x000000042d047291 */ /* 0x000fe2000f8ec0ff */
[----:B------:R-:W-:Y:S02]  /*3990*/  UMOV UR5, 0x400 ;  /* 0x0000040000057882 */ /* 0x000fe40000000000 */
[----:B------:R-:W-:-:S06]  /*39a0*/  ULEA UR45, UR45, UR5, 0x18 ;  /* 0x000000052d2d7291 */ /* 0x000fcc000f8ec0ff */
[----:B------:R-:W1:Y:S02]  /*39b0*/  LDS.U8 R0, [UR4+0x1c] ;  /* 0x00001c04ff007984 */ /* 0x000e640008000000 */
[----:B-1----:R-:W-:-:S13]  /*39c0*/  ISETP.NE.AND P0, PT, R0, RZ, PT ;  /* 0x000000ff0000720c */ /* 0x002fda0003f05270 */
[----:B------:R-:W-:Y:S05]  /*39d0*/  @P0 BRA `(.L_x_72) ;  /* 0x0000000000580947 */ /* 0x000fea0003800000 */
[----:B------:R-:W-:-:S13]  /*39e0*/  ELECT P0, URZ, PT ;  /* 0x0000000000ff782f */ /* 0x000fda0003800000 */
[----:B------:R-:W-:Y:S05]  /*39f0*/  @!P0 BRA `(.L_x_73) ;  /* 0x0000000000608947 */ /* 0x000fea0003800000 */
[----:B------:R-:W-:Y:S01]  /*3a00*/  UMOV UR5, 0x10 ;  /* 0x0000001000057882 */ /* 0x000fe20000000000 */
[----:B------:R-:W-:Y:S01]  /*3a10*/  HFMA2 R0, -RZ, RZ, 0, 5.9604644775390625e-08 ;  /* 0x00000001ff007431 */ /* 0x000fe200000001ff */
[----:B------:R-:W-:-:S03]  /*3a20*/  MOV R2, 0xffff ;  /* 0x0000ffff00027802 */ /* 0x000fc60000000f00 */
[----:B------:R-:W-:Y:S04]  /*3a30*/  DEPBAR.LE SB1, 0x36 ;  /* 0x00009d800000791a */ /* 0x000fe80000000000 */
[----:B------:R-:W1:Y:S02]  /*3a40*/  UTCATOMSWS.FIND_AND_SET.ALIGN UP0, UR5, UR5 ;  /* 0x00000005000575e3 */ /* 0x000e640008000800 */
[----:B-1----:R-:W-:Y:S01]  /*3a50*/  MOV R3, UR5 ;  /* 0x0000000500037c02 */ /* 0x002fe20008000f00 */
[----:B------:R-:W-:Y:S06]  /*3a60*/  BRA.U UP0, `(.L_x_74) ;  /* 0x0000000100187547 */ /* 0x000fec000b800000 */
.L_x_75:
[----:B------:R-:W-:Y:S05]  /*3a70*/  NANOSLEEP 0x64 ;  /* 0x000000640000795d */ /* 0x000fea0003800000 */
[----:B------:R-:W-:-:S05]  /*3a80*/  UMOV UR5, 0x10 ;  /* 0x0000001000057882 */ /* 0x000fca0000000000 */
[----:B------:R-:W-:Y:S04]  /*3a90*/  DEPBAR.LE SB1, 0x36 ;  /* 0x00009d800000791a */ /* 0x000fe80000000000 */
[----:B------:R-:W1:Y:S02]  /*3aa0*/  UTCATOMSWS.FIND_AND_SET.ALIGN UP0, UR5, UR5 ;  /* 0x00000005000575e3 */ /* 0x000e640008000800 */
[----:B-1----:R-:W-:Y:S01]  /*3ab0*/  MOV R3, UR5 ;  /* 0x0000000500037c02 */ /* 0x002fe20008000f00 */
[----:B------:R-:W-:Y:S05]  /*3ac0*/  BRA.U !UP0, `(.L_x_75) ;  /* 0xfffffffd08e87547 */ /* 0x000fea000b83ffff */
.L_x_74:
[-C--:B------:R-:W-:Y:S02]  /*3ad0*/  SHF.L.U32 R2, R2, R3.reuse, RZ ;  /* 0x0000000302027219 */ /* 0x080fe400000006ff */
[----:B------:R-:W-:Y:S01]  /*3ae0*/  SHF.L.U32 R0, R0, R3, RZ ;  /* 0x0000000300007219 */ /* 0x000fe200000006ff */
[----:B------:R-:W-:Y:S02]  /*3af0*/  IMAD.SHL.U32 R3, R3, 0x20, RZ ;  /* 0x0000002003037824 */ /* 0x000fe400078e00ff */
[----:B------:R1:W-:Y:S04]  /*3b00*/  ATOMS.OR RZ, [UR4+0x14], R2 ;  /* 0x00001402ffff798c */ /* 0x0003e8000b000004 */
[----:B------:R1:W-:Y:S04]  /*3b10*/  ATOMS.OR RZ, [UR4+0x18], R0 ;  /* 0x00001800ffff798c */ /* 0x0003e8000b000004 */
[----:B------:R1:W-:Y:S01]  /*3b20*/  STS [UR45+0x1c0], R3 ;  /* 0x0001c003ff007988 */ /* 0x0003e2000800082d */
[----:B------:R-:W-:Y:S05]  /*3b30*/  BRA `(.L_x_73) ;  /* 0x0000000000107947 */ /* 0x000fea0003800000 */
.L_x_72:
[----:B------:R-:W-:Y:S02]  /*3b40*/  MOV R0, 0xffffffff ;  /* 0xffffffff00007802 */ /* 0x000fe40000000f00 */
[----:B------:R-:W-:-:S03]  /*3b50*/  MOV R2, 0x3b80 ;  /* 0x00003b8000027802 */ /* 0x000fc60000000f00 */
[----:B------:R1:W-:Y:S04]  /*3b60*/  STS [UR45+0x1c0], R0 ;  /* 0x0001c000ff007988 */ /* 0x0003e8000800082d */
[----:B-1-3-5:R-:W-:Y:S05]  /*3b70*/  CALL.REL.NOINC `($__internal_1_$__cuda_sm10x_tcgen05_guardrail_trap_phase_invalid_during_alloc) ;  /* 0x0000005800787944 */ /* 0x02afea0003c00000 */
.L_x_73:
[----:B------:R-:W-:Y:S05]  /*3b80*/  WARPSYNC.ALL ;  /* 0x0000000000007948 */ /* 0x000fea0003800000 */
[----:B------:R-:W2:Y:S01]  /*3b90*/  S2UR UR10, SR_CgaCtaId ;  /* 0x00000000000a79c3 */ /* 0x000ea20000008800 */
[----:B------:R-:W-:Y:S01]  /*3ba0*/  UMOV UR4, 0x400 ;  /* 0x0000040000047882 */ /* 0x000fe20000000000 */
[----:B------:R-:W-:-:S06]  /*3bb0*/  NOP ;  /* 0x0000000000007918 */ /* 0x000fcc0000000000 */
[----:B------:R-:W-:Y:S08]  /*3bc0*/  BAR.ARV 0x6, 0xa0 ;  /* 0x0182800000007b1d */ /* 0x000ff00000002000 */
[----:B------:R-:W4:Y:S01]  /*3bd0*/  LDC R8, c[0x0][0x370] ;  /* 0x0000dc00ff087b82 */ /* 0x000f220000000800 */
[----:B------:R-:W-:Y:S01]  /*3be0*/  LOP3.LUT R9, R9, 0xffff, RZ, 0xc0, !PT ;  /* 0x0000ffff09097812 */ /* 0x000fe200078ec0ff */
[----:B------:R-:W-:Y:S01]  /*3bf0*/  IMAD.MOV.U32 R14, RZ, RZ, 0x1 ;  /* 0x00000001ff0e7424 */ /* 0x000fe200078e00ff */
[----:B------:R-:W-:Y:S01]  /*3c00*/  CS2R R12, SRZ ;  /* 0x00000000000c7805 */ /* 0x000fe2000001ff00 */
[----:B------:R-:W-:Y:S01]  /*3c10*/  IMAD.MOV.U32 R11, RZ, RZ, RZ ;  /* 0x000000ffff0b7224 */ /* 0x000fe200078e00ff */
[----:B------:R-:W-:Y:S01]  /*3c20*/  R2UR UR14, R9 ;  /* 0x00000000090e72ca */ /* 0x000fe200000e0000 */
[----:B------:R-:W-:Y:S01]  /*3c30*/  UMOV UR25, URZ ;  /* 0x000000ff00197c82 */ /* 0x000fe20008000000 */
[----:B------:R-:W-:Y:S01]  /*3c40*/  UMOV UR24, URZ ;  /* 0x000000ff00187c82 */ /* 0x000fe20008000000 */
[----:B--2---:R-:W-:Y:S01]  /*3c50*/  ULEA UR10, UR10, UR4, 0x18 ;  /* 0x000000040a0a7291 */ /* 0x004fe2000f8ec0ff */
[----:B------:R-:W2:Y:S03]  /*3c60*/  LDCU UR4, c[0x0][0x38c] ;  /* 0x00007180ff0477ac */ /* 0x000ea60008000800 */
[----:B------:R-:W-:-:S02]  /*3c70*/  UIADD3 UR16, UPT, UPT, UR10, 0x6400, URZ ;  /* 0x000064000a107890 */ /* 0x000fc4000fffe0ff */
[----:B------:R-:W-:-:S03]  /*3c80*/  UIADD3 UR17, UPT, UPT, UR10, 0x24400, URZ ;  /* 0x000244000a117890 */ /* 0x000fc6000fffe0ff */
[----:B-1----:R-:W1:Y:S01]  /*3c90*/  LDS R0, [UR10+0x1c0] ;  /* 0x0001c00aff007984 */ /* 0x002e620008000800 */
[----:B------:R-:W-:Y:S02]  /*3ca0*/  UIADD3 UR18, UPT, UPT, UR10, 0x33400, URZ ;  /* 0x000334000a127890 */ /* 0x000fe4000fffe0ff */
[----:B------:R-:W-:Y:S02]  /*3cb0*/  UIADD3 UR19, UPT, UPT, UR10, 0x35200, URZ ;  /* 0x000352000a137890 */ /* 0x000fe4000fffe0ff */
[----:B------:R-:W-:Y:S02]  /*3cc0*/  USHF.R.U32.HI UR16, URZ, 0x4, UR16 ;  /* 0x00000004ff107899 */ /* 0x000fe40008011610 */
[----:B------:R-:W-:Y:S02]  /*3cd0*/  USHF.R.U32.HI UR17, URZ, 0x4, UR17 ;  /* 0x00000004ff117899 */ /* 0x000fe40008011611 */
[----:B------:R-:W-:Y:S02]  /*3ce0*/  USHF.R.U32.HI UR18, URZ, 0x4, UR18 ;  /* 0x00000004ff127899 */ /* 0x000fe40008011612 */
[----:B--2---:R-:W-:-:S02]  /*3cf0*/  UIADD3 UR4, UPT, UPT, UR4, 0x7f, URZ ;  /* 0x0000007f04047890 */ /* 0x004fc4000fffe0ff */
[----:B------:R-:W-:Y:S02]  /*3d00*/  USHF.R.U32.HI UR19, URZ, 0x4, UR19 ;  /* 0x00000004ff137899 */ /* 0x000fe40008011613 */
[----:B------:R-:W-:Y:S02]  /*3d10*/  USHF.R.S32.HI UR9, URZ, 0x1f, UR4 ;  /* 0x0000001fff097899 */ /* 0x000fe40008011404 */
[----:B------:R-:W-:Y:S02]  /*3d20*/  ULOP3.LUT UR16, UR16, 0x3fff, URZ, 0xc0, !UPT ;  /* 0x00003fff10107892 */ /* 0x000fe4000f8ec0ff */
[----:B------:R-:W-:Y:S02]  /*3d30*/  ULEA.HI UR9, UR9, UR4, URZ, 0x7 ;  /* 0x0000000409097291 */ /* 0x000fe4000f8f38ff */
[----:B------:R-:W-:Y:S02]  /*3d40*/  ULOP3.LUT UR17, UR17, 0x3fff, URZ, 0xc0, !UPT ;  /* 0x00003fff11117892 */ /* 0x000fe4000f8ec0ff */
[----:B------:R-:W-:-:S02]  /*3d50*/  USHF.R.S32.HI UR9, URZ, 0x7, UR9 ;  /* 0x00000007ff097899 */ /* 0x000fc40008011409 */
[----:B------:R-:W-:Y:S02]  /*3d60*/  ULOP3.LUT UR18, UR18, 0x3fff, URZ, 0xc0, !UPT ;  /* 0x00003fff12127892 */ /* 0x000fe4000f8ec0ff */
[----:B------:R-:W-:Y:S02]  /*3d70*/  UISETP.LT.AND UP0, UPT, UR9, 0x1, UPT ;  /* 0x000000010900788c */ /* 0x000fe4000bf01270 */
[----:B------:R-:W-:Y:S02]  /*3d80*/  ULOP3.LUT UR19, UR19, 0x3fff, URZ, 0xc0, !UPT ;  /* 0x00003fff13137892 */ /* 0x000fe4000f8ec0ff */
[----:B------:R-:W-:Y:S02]  /*3d90*/  USEL UR15, UR9, 0x1, !UP0 ;  /* 0x00000001090f7887 */ /* 0x000fe4000c000000 */
[----:B------:R-:W-:Y:S02]  /*3da0*/  ULOP3.LUT UR16, UR16, 0x10000, URZ, 0xfc, !UPT ;  /* 0x0001000010107892 */ /* 0x000fe4000f8efcff */
[----:B------:R-:W-:-:S02]  /*3db0*/  ULOP3.LUT UR17, UR17, 0x10000, URZ, 0xfc, !UPT ;  /* 0x0001000011117892 */ /* 0x000fc4000f8efcff */
[----:B------:R-:W-:Y:S02]  /*3dc0*/  ULOP3.LUT UR18, UR18, 0x10000, URZ, 0xfc, !UPT ;  /* 0x0001000012127892 */ /* 0x000fe4000f8efcff */
[----:B------:R-:W-:Y:S01]  /*3dd0*/  ULOP3.LUT UR19, UR19, 0x10000, URZ, 0xfc, !UPT ;  /* 0x0001000013137892 */ /* 0x000fe2000f8efcff */
[----:B-1----:R-:W-:Y:S01]  /*3de0*/  R2UR UR28, R0 ;  /* 0x00000000001c72ca */ /* 0x002fe200000e0000 */
[----:B------:R-:W-:Y:S01]  /*3df0*/  UIADD3 UR15, UPT, UPT, -UR15, URZ, URZ ;  /* 0x000000ff0f0f7290 */ /* 0x000fe2000fffe1ff */
[----:B------:R-:W1:Y:S11]  /*3e00*/  LDC R0, c[0x0][0x374] ;  /* 0x0000dd00ff007b82 */ /* 0x000e760000000800 */
[----:B------:R-:W-:Y:S01]  /*3e10*/  IMAD.U32 R2, RZ, RZ, UR28 ;  /* 0x0000001cff027e24 */ /* 0x000fe2000f8e00ff */
[----:B------:R-:W-:-:S02]  /*3e20*/  UIADD3 UR6, UPT, UPT, UR28, 0x80, URZ ;  /* 0x000000801c067890 */ /* 0x000fc4000fffe0ff */
[----:B------:R-:W-:Y:S01]  /*3e30*/  UIADD3 UR4, UPT, UPT, UR28, -0x7fffff80, URZ ;  /* 0x800000801c047890 */ /* 0x000fe2000fffe0ff */
[----:B------:R-:W-:Y:S01]  /*3e40*/  VIADD R2, R2, 0x84 ;  /* 0x0000008402027836 */ /* 0x000fe20000000000 */
[----:B------:R-:W-:Y:S02]  /*3e50*/  USHF.R.U32.HI UR27, URZ, 0x11, UR6 ;  /* 0x00000011ff1b7899 */ /* 0x000fe40008011606 */
[----:B------:R-:W-:Y:S02]  /*3e60*/  USHF.R.U32.HI UR26, URZ, 0x11, UR4 ;  /* 0x00000011ff1a7899 */ /* 0x000fe40008011604 */
[----:B------:R-:W-:Y:S01]  /*3e70*/  R2UR UR8, R2 ;  /* 0x00000000020872ca */ /* 0x000fe200000e0000 */
[----:B------:R-:W-:Y:S02]  /*3e80*/  ULOP3.LUT UR27, UR27, 0x6000, URZ, 0xc0, !UPT ;  /* 0x000060001b1b7892 */ /* 0x000fe4000f8ec0ff */
[----:B------:R-:W-:Y:S02]  /*3e90*/  ULOP3.LUT UR26, UR26, 0x6000, URZ, 0xc0, !UPT ;  /* 0x000060001a1a7892 */ /* 0x000fe4000f8ec0ff */
[----:B------:R-:W-:-:S02]  /*3ea0*/  ULOP3.LUT UR27, UR27, 0x890, URZ, 0xfc, !UPT ;  /* 0x000008901b1b7892 */ /* 0x000fc4000f8efcff */
[----:B----4-:R-:W-:-:S12]  /*3eb0*/  ULOP3.LUT UR26, UR26, 0x890, URZ, 0xfc, !UPT ;  /* 0x000008901a1a7892 */ /* 0x010fd8000f8efcff */
.L_x_84:
[C---:B------:R-:W-:Y:S02]  /*3ec0*/  LEA R2, R13.reuse, UR10, 0x3 ;  /* 0x0000000a0d027c11 */ /* 0x040fe4000f8e18ff */
[----:B------:R-:W-:Y:S02]  /*3ed0*/  SHF.L.U32 R3, R12, 0x1f, RZ ;  /* 0x0000001f0c037819 */ /* 0x000fe400000006ff */
[----:B------:R-:W-:Y:S02]  /*3ee0*/  LEA R4, R13, UR10, 0x4 ;  /* 0x0000000a0d047c11 */ /* 0x000fe4000f8e20ff */
[----:B--2---:R-:W2:Y:S02]  /*3ef0*/  SYNCS.PHASECHK.TRANS64.TRYWAIT P0, [R2+URZ+0x130], R3 ;  /* 0x00013003020075a7 */ /* 0x004ea400080011ff */
[----:B--2-4-:R-:W-:Y:S05]  /*3f00*/  @!P0 BRA `(.L_x_76) ;  /* 0x0000005000388947 */ /* 0x014fea0003800000 */
.L_x_175:
[----:B------:R-:W4:Y:S01]  /*3f10*/  LDS.128 R4, [R4+0x1a0] ;  /* 0x0001a00004047984 */ /* 0x000f220000000c00 */
[----:B---3--:R-:W-:Y:S01]  /*3f20*/  ISETP.GE.AND P0, PT, R40, 0x1, PT ;  /* 0x000000012800780c */ /* 0x008fe20003f06270 */
[----:B--2---:R-:W-:Y:S01]  /*3f30*/  VIADD R2, R2, 0x140 ;  /* 0x0000014002027836 */ /* 0x004fe20000000000 */
[----:B------:R-:W-:Y:S01]  /*3f40*/  @!PT LDS RZ, [RZ] ;  /* 0x00000000fffff984 */ /* 0x000fe20000000800 */
[----:B------:R-:W-:Y:S01]  /*3f50*/  @!PT LDS RZ, [RZ] ;  /* 0x00000000fffff984 */ /* 0x000fe20000000800 */
[----:B------:R-:W-:Y:S01]  /*3f60*/  @!PT LDS RZ, [RZ] ;  /* 0x00000000fffff984 */ /* 0x000fe20000000800 */
[----:B------:R-:W-:Y:S01]  /*3f70*/  @!PT LDS RZ, [RZ] ;  /* 0x00000000fffff984 */ /* 0x000fe20000000800 */
[----:B------:R2:W-:Y:S06]  /*3f80*/  MEMBAR.ALL.CTA ;  /* 0x0000000000007992 */ /* 0x0005ec0000008000 */
[----:B--2---:R-:W2:Y:S01]  /*3f90*/  FENCE.VIEW.ASYNC.S ;  /* 0x00000000000073c6 */ /* 0x004ea20000000000 */
[----:B------:R-:W-:-:S04]  /*3fa0*/  PRMT R2, RZ, 0x654, R2 ;  /* 0x00000654ff027816 */ /* 0x000fc80000000002 */
[----:B--2---:R2:W-:Y:S01]  /*3fb0*/  SYNCS.ARRIVE.TRANS64.RED.A1T0 RZ, [R2+URZ], RZ ;  /* 0x000000ff02ff79a7 */ /* 0x0045e200081004ff */
[----:B----4-:R-:W-:-:S13]  /*3fc0*/  LOP3.LUT P3, RZ, R6, 0x1, RZ, 0xc0, !PT ;  /* 0x0000000106ff7812 */ /* 0x010fda000786c0ff */
[----:B------:R-:W-:Y:S02]  /*3fd0*/  @P3 MOV R10, R4 ;  /* 0x00000004000a3202 */ /* 0x000fe40000000f00 */
[----:B------:R-:W-:Y:S01]  /*3fe0*/  @P3 LOP3.LUT R9, R5, 0xffff, RZ, 0xc0, !PT ;  /* 0x0000ffff05093812 */ /* 0x000fe200078ec0ff */
[----:B--2---:R-:W-:Y:S06]  /*3ff0*/  @!P0 BRA `(.L_x_77) ;  /* 0x0000000000b88947 */ /* 0x004fec0003800000 */
[----:B------:R-:W1:Y:S01]  /*4000*/  LDC.64 R4, c[0x0][0xf18] ;  /* 0x0003c600ff047b82 */ /* 0x000e620000000a00 */
[----:B------:R-:W-:-:S07]  /*4010*/  ISETP.NE.AND P0, PT, R40, 0x1, PT ;  /* 0x000000012800780c */ /* 0x000fce0003f05270 */
[----:B------:R-:W2:Y:S08]  /*4020*/  LDC.64 R6, c[0x0][0xf10] ;  /* 0x0003c400ff067b82 */ /* 0x000eb00000000a00 */
[----:B------:R-:W3:Y:S08]  /*4030*/  LDC R15, c[0x0][0xf20] ;  /* 0x0003c800ff0f7b82 */ /* 0x000ef00000000800 */
[----:B------:R-:W4:Y:S01]  /*4040*/  LDC R16, c[0x0][0xf0c] ;  /* 0x0003c300ff107b82 */ /* 0x000f220000000800 */
[----:B-1----:R-:W-:Y:S01]  /*4050*/  IMAD.HI.U32 R18, R0, R5, RZ ;  /* 0x0000000500127227 */ /* 0x002fe200078e00ff */
[----:B------:R-:W-:-:S03]  /*4060*/  ISETP.NE.AND P1, PT, R4, 0x1, PT ;  /* 0x000000010400780c */ /* 0x000fc60003f25270 */
[----:B------:R-:W-:-:S03]  /*4070*/  IMAD.HI.U32 R5, R9, R5, RZ ;  /* 0x0000000509057227 */ /* 0x000fc600078e00ff */
[----:B------:R-:W1:Y:S01]  /*4080*/  LDC.64 R2, c[0x0][0xf28] ;  /* 0x0003ca00ff027b82 */ /* 0x000e620000000a00 */
[----:B--2---:R-:W-:-:S04]  /*4090*/  IMAD.HI.U32 R19, R8, R6, RZ ;  /* 0x0000000608137227 */ /* 0x004fc800078e00ff */
[----:B------:R-:W-:Y:S01]  /*40a0*/  IMAD.HI.U32 R20, R10, R6, RZ ;  /* 0x000000060a147227 */ /* 0x000fe200078e00ff */
[----:B------:R-:W-:Y:S02]  /*40b0*/  SHF.R.U32.HI R19, RZ, R7, R19 ;  /* 0x00000007ff137219 */ /* 0x000fe40000011613 */
[-C--:B---3--:R-:W-:Y:S02]  /*40c0*/  SHF.R.U32.HI R18, RZ, R15.reuse, R18 ;  /* 0x0000000fff127219 */ /* 0x088fe40000011612 */
[----:B------:R-:W-:Y:S02]  /*40d0*/  SHF.R.U32.HI R5, RZ, R15, R5 ;  /* 0x0000000fff057219 */ /* 0x000fe40000011605 */
[----:B------:R-:W-:Y:S02]  /*40e0*/  SEL R18, R0, R18, !P1 ;  /* 0x0000001200127207 */ /* 0x000fe40004800000 */
[----:B------:R-:W-:Y:S02]  /*40f0*/  SHF.R.U32.HI R20, RZ, R7, R20 ;  /* 0x00000007ff147219 */ /* 0x000fe40000011614 */
[----:B----4-:R-:W-:-:S02]  /*4100*/  ISETP.NE.AND P2, PT, R16, 0x1, PT ;  /* 0x000000011000780c */ /* 0x010fc40003f45270 */
[----:B------:R-:W-:Y:S02]  /*4110*/  SEL R5, R9, R5, !P1 ;  /* 0x0000000509057207 */ /* 0x000fe40004800000 */
[----:B------:R-:W-:Y:S02]  /*4120*/  SEL R19, R8, R19, !P2 ;  /* 0x0000001308137207 */ /* 0x000fe40005000000 */
[----:B------:R-:W-:Y:S01]  /*4130*/  SEL R20, R10, R20, !P2 ;  /* 0x000000140a147207 */ /* 0x000fe20005000000 */
[----:B-1----:R-:W-:-:S04]  /*4140*/  IMAD.HI.U32 R17, R18, R2, RZ ;  /* 0x0000000212117227 */ /* 0x002fc800078e00ff */
        /* <DEDUP_REMOVED lines=25> */
.L_x_77:
[----:B------:R-:W2:Y:S02]  /*42e0*/  LDCU UR5, c[0x0][0xf30] ;  /* 0x0001e600ff0577ac */ /* 0x000ea40008000800 */
[----:B--2---:R-:W-:-:S09]  /*42f0*/  UISETP.NE.AND UP0, UPT, UR5, 0x1, UPT ;  /* 0x000000010500788c */ /* 0x004fd2000bf05270 */
[----:B------:R-:W-:Y:S05]  /*4300*/  BRA.U UP0, `(.L_x_78) ;  /* 0x0000000100387547 */ /* 0x000fea000b800000 */
[----:B------:R-:W2:Y:S08]  /*4310*/  LDC.64 R4, c[0x0][0xf10] ;  /* 0x0003c400ff047b82 */ /* 0x000eb00000000a00 */
[----:B------:R-:W3:Y:S08]  /*4320*/  LDC.64 R2, c[0x0][0xf18] ;  /* 0x0003c600ff027b82 */ /* 0x000ef00000000a00 */
[----:B------:R-:W4:Y:S08]  /*4330*/  LDC R7, c[0x0][0xf0c] ;  /* 0x0003c300ff077b82 */ /* 0x000f300000000800 */
[----:B------:R-:W1:Y:S01]  /*4340*/  LDC R6, c[0x0][0xf20] ;  /* 0x0003c800ff067b82 */ /* 0x000e620000000800 */
[----:B--2---:R-:W-:-:S05]  /*4350*/  IMAD.HI.U32 R4, R10, R4, RZ ;  /* 0x000000040a047227 */ /* 0x004fca00078e00ff */
[----:B------:R-:W-:Y:S01]  /*4360*/  SHF.R.U32.HI R4, RZ, R5, R4 ;  /* 0x00000005ff047219 */ /* 0x000fe20000011604 */
[----:B---3--:R-:W-:Y:S01]  /*4370*/  IMAD.HI.U32 R3, R9, R3, RZ ;  /* 0x0000000309037227 */ /* 0x008fe200078e00ff */
[----:B------:R-:W-:Y:S02]  /*4380*/  ISETP.NE.AND P0, PT, R2, 0x1, PT ;  /* 0x000000010200780c */ /* 0x000fe40003f05270 */
[----:B----4-:R-:W-:-:S04]  /*4390*/  ISETP.NE.AND P1, PT, R7, 0x1, PT ;  /* 0x000000010700780c */ /* 0x010fc80003f25270 */
[----:B------:R-:W-:Y:S02]  /*43a0*/  SEL R4, R10, R4, !P1 ;  /* 0x000000040a047207 */ /* 0x000fe40004800000 */
[----:B-1----:R-:W-:-:S04]  /*43b0*/  SHF.R.U32.HI R3, RZ, R6, R3 ;  /* 0x00000006ff037219 */ /* 0x002fc80000011603 */
[----:B------:R-:W-:-:S05]  /*43c0*/  SEL R3, R9, R3, !P0 ;  /* 0x0000000309037207 */ /* 0x000fca0004000000 */
[----:B------:R-:W-:-:S04]  /*43d0*/  IMAD.IADD R3, R4, 0x1, -R3 ;  /* 0x0000000104037824 */ /* 0x000fc800078e0a03 */
[----:B------:R-:W-:-:S07]  /*43e0*/  IMAD R9, R3, R2, R9 ;  /* 0x0000000203097224 */ /* 0x000fce00078e0209 */
.L_x_78:
[----:B------:R-:W2:Y:S01]  /*43f0*/  LDCU UR5, c[0x0][0x38c] ;  /* 0x00007180ff0577ac */ /* 0x000ea20008000800 */
[----:B------:R-:W-:Y:S02]  /*4400*/  PLOP3.LUT P1, PT, PT, PT, PT, 0x80, 0x8 ;  /* 0x000000000008781c */ /* 0x000fe40003f2f070 */
[----:B------:R-:W-:Y:S01]  /*4410*/  SHF.L.U32 R2, R14, 0x1f, RZ ;  /* 0x0000001f0e027819 */ /* 0x000fe200000006ff */
[----:B------:R-:W-:Y:S02]  /*4420*/  ULEA UR12, UR25, UR10, 0x3 ;  /* 0x0000000a190c7291 */ /* 0x000fe4000f8e18ff */
[----:B------:R-:W-:Y:S02]  /*4430*/  ULEA UR13, UR25, UR28, 0x6 ;  /* 0x0000001c190d7291 */ /* 0x000fe4000f8e30ff */
[----:B--2---:R-:W-:-:S06]  /*4440*/  UISETP.GE.AND UP0, UPT, UR5, 0x1, UPT ;  /* 0x000000010500788c */ /* 0x004fcc000bf06270 */
[----:B------:R-:W-:-:S05]  /*4450*/  PLOP3.LUT P0, PT, PT, PT, UP0, 0x80, 0x8 ;  /* 0x000000000008781c */ /* 0x000fca0003f0f008 */
[----:B------:R-:W-:-:S08]  /*4460*/  @UP0 ULEA UR5, UR24, UR10, 0x3 ;  /* 0x0000000a18050291 */ /* 0x000fd0000f8e18ff */
[----:B------:R-:W-:-:S04]  /*4470*/  @P0 SHF.L.U32 R3, R11, 0x1f, RZ ;  /* 0x0000001f0b030819 */ /* 0x000fc800000006ff */
[----:B------:R2:W3:Y:S01]  /*4480*/  @P0 SYNCS.PHASECHK.TRANS64.TRYWAIT P1, [UR5], R3 ;  /* 0x00000003ff0005a7 */ /* 0x0004e20008021105 */
[----:B------:R-:W4:Y:S01]  /*4490*/  SYNCS.PHASECHK.TRANS64.TRYWAIT P0, [UR12+0x160], R2 ;  /* 0x00016002ff0075a7 */ /* 0x000f22000800110c */
[----:B--2---:R-:W-:-:S04]  /*44a0*/  LEA.HI R3, R24, R24, RZ, 0x1 ;  /* 0x0000001818037211 */ /* 0x004fc800078f08ff */
[----:B------:R-:W-:-:S05]  /*44b0*/  LOP3.LUT R3, R3, 0x7ffffffe, RZ, 0xc0, !PT ;  /* 0x7ffffffe03037812 */ /* 0x000fca00078ec0ff */
[----:B------:R-:W-:-:S05]  /*44c0*/  IMAD.IADD R3, R24, 0x1, -R3 ;  /* 0x0000000118037824 */ /* 0x000fca00078e0a03 */
[----:B------:R-:W-:-:S13]  /*44d0*/  R2UR UR7, R3 ;  /* 0x00000000030772ca */ /* 0x000fda00000e0000 */
[----:B------:R-:W-:Y:S01]  /*44e0*/  ULEA UR7, UR7, UR8, 0x1 ;  /* 0x0000000807077291 */ /* 0x000fe2000f8e08ff */
[----:B---34-:R-:W-:Y:S11]  /*44f0*/  @!P0 BRA `(.L_x_79) ;  /* 0x0000004800d08947 */ /* 0x018ff60003800000 */
.L_x_177:
[----:B------:R-:W-:Y:S01]  /*4500*/  IADD3 R13, PT, PT, R13, 0x1, RZ ;  /* 0x000000010d0d7810 */ /* 0x000fe20007ffe0ff */
[----:B------:R-:W-:Y:S06]  /*4510*/  BRA.U !UP0, `(.L_x_80) ;  /* 0x0000000108e07547 */ /* 0x000fec000b800000 */
[----:B------:R-:W-:Y:S02]  /*4520*/  ULOP3.LUT UR5, UR7, 0x80000000, URZ, 0x3c, !UPT ;  /* 0x8000000007057892 */ /* 0x000fe4000f8e3cff */
[----:B------:R-:W-:Y:S02]  /*4530*/  USHF.R.U32.HI UR32, URZ, 0x1a, UR7 ;  /* 0x0000001aff207899 */ /* 0x000fe40008011607 */
[----:B------:R-:W-:Y:S02]  /*4540*/  USHF.R.U32.HI UR30, URZ, 0x1a, UR5 ;  /* 0x0000001aff1e7899 */ /* 0x000fe40008011605 */
[----:B------:R-:W-:Y:S02]  /*4550*/  ULOP3.LUT UR32, UR32, 0x30, URZ, 0xc0, !UPT ;  /* 0x0000003020207892 */ /* 0x000fe4000f8ec0ff */
[----:B------:R-:W-:Y:S02]  /*4560*/  ULOP3.LUT UR30, UR30, 0x30, URZ, 0xc0, !UPT ;  /* 0x000000301e1e7892 */ /* 0x000fe4000f8ec0ff */
[----:B------:R-:W-:-:S02]  /*4570*/  ULOP3.LUT UR32, UR32, 0x480, URZ, 0xfc, !UPT ;  /* 0x0000048020207892 */ /* 0x000fc4000f8efcff */
[----:B------:R-:W-:Y:S02]  /*4580*/  ULOP3.LUT UR30, UR30, 0x480, URZ, 0xfc, !UPT ;  /* 0x000004801e1e7892 */ /* 0x000fe4000f8efcff */
[----:B------:R-:W-:Y:S02]  /*4590*/  UPRMT UR33, UR32, 0x5410, UR27 ;  /* 0x0000541020217896 */ /* 0x000fe4000800001b */
[----:B------:R-:W-:Y:S01]  /*45a0*/  UPRMT UR31, UR30, 0x5410, UR26 ;  /* 0x000054101e1f7896 */ /* 0x000fe2000800001a */
[----:B------:R-:W-:Y:S01]  /*45b0*/  UMOV UR23, URZ ;  /* 0x000000ff00177c82 */ /* 0x000fe20008000000 */
[----:B------:R-:W-:Y:S01]  /*45c0*/  UMOV UR22, UR15 ;  /* 0x0000000f00167c82 */ /* 0x000fe20008000000 */
[----:B------:R-:W-:Y:S01]  /*45d0*/  UMOV UR21, UR9 ;  /* 0x0000000900157c82 */ /* 0x000fe20008000000 */
[----:B------:R-:W-:Y:S01]  /*45e0*/  UMOV UR20, UR24 ;  /* 0x0000001800147c82 */ /* 0x000fe20008000000 */
[----:B------:R-:W-:Y:S01]  /*45f0*/  UMOV UR32, URZ ;  /* 0x000000ff00207c82 */ /* 0x000fe20008000000 */
[----:B------:R-:W-:-:S06]  /*4600*/  UMOV UR30, URZ ;  /* 0x000000ff001e7c82 */ /* 0x000fcc0008000000 */
.L_x_83:
[----:B------:R-:W-:Y:S02]  /*4610*/  UIADD3 UR22, UPT, UPT, UR22, 0x1, URZ ;  /* 0x0000000116167890 */ /* 0x000fe4000fffe0ff */
[----:B---3--:R-:W-:Y:S02]  /*4620*/  ULEA UR11, UR20, UR10, 0x3 ;  /* 0x0000000a140b7291 */ /* 0x008fe4000f8e18ff */
[----:B------:R-:W-:Y:S01]  /*4630*/  UISETP.NE.AND UP0, UPT, UR22, URZ, UPT ;  /* 0x000000ff1600728c */ /* 0x000fe2000bf05270 */
[----:B----4-:R-:W-:Y:S10]  /*4640*/  @P1 BRA `(.L_x_81) ;  /* 0x00000000000c1947 */ /* 0x010ff40003800000 */
[----:B--2---:R-:W-:Y:S04]  /*4650*/  SHF.L.U32 R3, R11, 0x1f, RZ ;  /* 0x0000001f0b037819 */ /* 0x004fe800000006ff */
[----:B------:R-:W2:Y:S02]  /*4660*/  SYNCS.PHASECHK.TRANS64.TRYWAIT P0, [UR11], R3 ;  /* 0x00000003ff0075a7 */ /* 0x000ea4000800110b */
[----:B--2---:R-:W-:Y:S05]  /*4670*/  @!P0 BRA `(.L_x_82) ;  /* 0x0000004800888947 */ /* 0x004fea0003800000 */
.L_x_81:
[----:B------:R-:W-:Y:S01]  /*4680*/  UISETP.NE.AND UP1, UPT, UR21, 0x1, UPT ;  /* 0x000000011500788c */ /* 0x000fe2000bf25270 */
[----:B------:R-:W-:Y:S01]  /*4690*/  PLOP3.LUT P1, PT, PT, PT, PT, 0x80, 0x8 ;  /* 0x000000000008781c */ /* 0x000fe20003f2f070 */
[----:B------:R-:W-:Y:S02]  /*46a0*/  UIADD3 UR24, UPT, UPT, UR20, 0x1, URZ ;  /* 0x0000000114187890 */ /* 0x000fe4000fffe0ff */
[----:B------:R-:W-:Y:S02]  /*46b0*/  ULEA UR36, UR20, UR17, 0x8 ;  /* 0x0000001114247291 */ /* 0x000fe4000f8e40ff */
[----:B------:R-:W-:Y:S01]  /*46c0*/  UISETP.NE.AND UP2, UPT, UR24, 0xf, UPT ;  /* 0x0000000f1800788c */ /* 0x000fe2000bf45270 */
[----:B------:R-:W-:Y:S01]  /*46d0*/  PLOP3.LUT P0, PT, PT, PT, UP1, 0x80, 0x8 ;  /* 0x000000000008781c */ /* 0x000fe20003f0f018 */
[----:B------:R-:W-:Y:S02]  /*46e0*/  ULEA UR38, UR20, UR18, 0x5 ;  /* 0x0000001214267291 */ /* 0x000fe4000f8e28ff */
[----:B------:R-:W-:Y:S02]  /*46f0*/  USEL UR34, URZ, 0x1, UP2 ;  /* 0x00000001ff227887 */ /* 0x000fe40009000000 */
[----:B------:R-:W-:Y:S02]  /*4700*/  USEL UR24, UR24, URZ, UP2 ;  /* 0x000000ff18187287 */ /* 0x000fe40009000000 */
[----:B------:R-:W-:Y:S02]  /*4710*/  ULEA UR40, UR20, UR19, 0x5 ;  /* 0x0000001314287291 */ /* 0x000fe4000f8e28ff */
[----:B------:R-:W-:Y:S01]  /*4720*/  @UP1 ULEA UR29, UR24, UR10, 0x3 ;  /* 0x0000000a181d1291 */ /* 0x000fe2000f8e18ff */
[----:B------:R-:W-:Y:S01]  /*4730*/  LOP3.LUT R11, R11, UR34, RZ, 0x3c, !PT ;  /* 0x000000220b0b7c12 */ /* 0x000fe2000f8e3cff */
[----:B------:R-:W-:Y:S02]  /*4740*/  ULEA UR34, UR20, UR16, 0x9 ;  /* 0x0000001014227291 */ /* 0x000fe4000f8e48ff */
[----:B------:R-:W-:Y:S01]  /*4750*/  UISETP.NE.U32.AND UP1, UPT, UR23, URZ, UPT ;  /* 0x000000ff1700728c */ /* 0x000fe2000bf25070 */
[----:B--2---:R-:W-:Y:S01]  /*4760*/  @P0 SHF.L.U32 R2, R11, 0x1f, RZ ;  /* 0x0000001f0b020819 */ /* 0x004fe200000006ff */
[----:B------:R-:W-:Y:S02]  /*4770*/  UIADD3 UR44, UPT, UPT, UR36, 0x2, URZ ;  /* 0x00000002242c7890 */ /* 0x000fe4000fffe0ff */
[----:B------:R-:W-:Y:S01]  /*4780*/  UIADD3 UR42, UPT, UPT, UR34, 0x2, URZ ;  /* 0x00000002222a7890 */ /* 0x000fe2000fffe0ff */
[----:B------:R3:W4:Y:S01]  /*4790*/  @P0 SYNCS.PHASECHK.TRANS64.TRYWAIT P1, [UR29], R2 ;  /* 0x00000002ff0005a7 */ /* 0x000722000802111d */
[----:B------:R-:W-:Y:S02]  /*47a0*/  UIADD3 UR11, UPT, UPT, UR11, 0x78, URZ ;  /* 0x000000780b0b7890 */ /* 0x000fe4000fffe0ff */
[----:B------:R-:W-:Y:S01]  /*47b0*/  UIADD3 UR21, UPT, UPT, UR21, -0x1, URZ ;  /* 0xffffffff15157890 */ /* 0x000fe2000fffe0ff */
[----:B------:R-:W-:Y:S01]  /*47c0*/  UMOV UR39, 0x4008 ;  /* 0x0000400800277882 */ /* 0x000fe20000000000 */
[----:B------:R-:W-:Y:S01]  /*47d0*/  UMOV UR41, 0x4008 ;  /* 0x0000400800297882 */ /* 0x000fe20000000000 */
[----:B------:R3:W-:Y:S01]  /*47e0*/  UTCCP.T.S.4x32dp128bit tmem[UR28+0x80], gdesc[UR38] ;  /* 0x000080261c0079e7 */ /* 0x0007e20009100000 */
[----:B------:R3:W-:Y:S01]  /*47f0*/  UTCCP.T.S.4x32dp128bit tmem[UR28+0x84], gdesc[UR40] ;  /* 0x000084281c0079e7 */ /* 0x0007e20009100000 */
[----:B------:R-:W-:Y:S01]  /*4800*/  UMOV UR37, 0x80004020 ;  /* 0x8000402000257882 */ /* 0x000fe20000000000 */
[----:B------:R-:W-:Y:S01]  /*4810*/  UMOV UR35, 0x80004020 ;  /* 0x8000402000237882 */ /* 0x000fe20000000000 */
[----:B------:R-:W-:Y:S01]  /*4820*/  UMOV UR45, 0x80004020 ;  /* 0x80004020002d7882 */ /* 0x000fe20000000000 */
[----:B------:R3:W-:Y:S01]  /*4830*/  UTCOMMA gdesc[UR34], gdesc[UR36], tmem[UR13], tmem[UR32], idesc[UR33], tmem[UR6], UP1 ;  /* 0xc0062024220075ea */ /* 0x0007e2000880000d */
[----:B------:R-:W-:Y:S01]  /*4840*/  UMOV UR43, 0x80004020 ;  /* 0x80004020002b7882 */ /* 0x000fe20000000000 */
[----:B------:R-:W-:Y:S01]  /*4850*/  UMOV UR23, 0x1 ;  /* 0x0000000100177882 */ /* 0x000fe20000000000 */
[----:B------:R3:W-:Y:S01]  /*4860*/  UTCOMMA gdesc[UR42], gdesc[UR44], tmem[UR13], tmem[UR30], idesc[UR31], tmem[UR4], UPT ;  /* 0xc0041e2c2a0075ea */ /* 0x0007e2000b80000d */
[----:B------:R3:W-:Y:S01]  /*4870*/  UTCBAR.MULTICAST [UR11], URZ, UR14 ;  /* 0x000000ff0b0073e9 */ /* 0x0007e2000800080e */
[----:B------:R-:W-:Y:S01]  /*4880*/  UMOV UR20, UR24 ;  /* 0x0000001800147c82 */ /* 0x000fe20008000000 */
[----:B------:R-:W-:Y:S05]  /*4890*/  BRA.U UP0, `(.L_x_83) ;  /* 0xfffffffd005c7547 */ /* 0x000fea000b83ffff */
.L_x_80:
[----:B------:R-:W-:Y:S01]  /*48a0*/  UIADD3 UR25, UPT, UPT, UR25, 0x1, URZ ;  /* 0x0000000119197890 */ /* 0x000fe2000fffe0ff */
[----:B------:R-:W-:Y:S01]  /*48b0*/  ISETP.NE.AND P0, PT, R13, 0x2, PT ;  /* 0x000000020d00780c */ /* 0x000fe20003f05270 */
[----:B------:R-:W-:Y:S01]  /*48c0*/  UIADD3 UR12, UPT, UPT, UR12, 0x150, URZ ;  /* 0x000001500c0c7890 */ /* 0x000fe2000fffe0ff */
[----:B------:R-:W-:Y:S01]  /*48d0*/  IMAD.IADD R24, R9, 0x1, R86 ;  /* 0x0000000109187824 */ /* 0x000fe200078e0256 */
[----:B------:R-:W-:Y:S01]  /*48e0*/  UISETP.NE.AND UP0, UPT, UR25, 0x2, UPT ;  /* 0x000000021900788c */ /* 0x000fe2000bf05270 */
[----:B--23--:R-:W-:Y:S02]  /*48f0*/  SEL R2, RZ, 0x1, P0 ;  /* 0x00000001ff027807 */ /* 0x00cfe40000000000 */
[----:B------:R-:W-:Y:S01]  /*4900*/  SEL R13, R13, RZ, P0 ;  /* 0x000000ff0d0d7207 */ /* 0x000fe20000000000 */
[----:B------:R-:W-:Y:S01]  /*4910*/  USEL UR5, URZ, 0x1, UP0 ;  /* 0x00000001ff057887 */ /* 0x000fe20008000000 */
[----:B------:R-:W-:Y:S01]  /*4920*/  LOP3.LUT R12, R12, R2, RZ, 0x3c, !PT ;  /* 0x000000020c0c7212 */ /* 0x000fe200078e3cff */
[----:B------:R-:W-:Y:S01]  /*4930*/  USEL UR25, UR25, URZ, UP0 ;  /* 0x000000ff19197287 */ /* 0x000fe20008000000 */
[----:B------:R2:W-:Y:S03]  /*4940*/  UTCBAR [UR12], URZ ;  /* 0x000000ff0c0073e9 */ /* 0x0005e600080000ff */
[----:B------:R-:W-:Y:S01]  /*4950*/  LOP3.LUT R14, R14, UR5, RZ, 0x3c, !PT ;  /* 0x000000050e0e7c12 */ /* 0x000fe2000f8e3cff */
[----:B------:R-:W-:Y:S07]  /*4960*/  @P3 BRA `(.L_x_84) ;  /* 0xfffffff400543947 */ /* 0x000fee000383ffff */
[----:B------:R-:W3:Y:S01]  /*4970*/  S2UR UR4, SR_CgaCtaId ;  /* 0x00000000000479c3 */ /* 0x000ee20000008800 */
[----:B------:R-:W-:Y:S01]  /*4980*/  ELECT P0, URZ, PT ;  /* 0x0000000000ff782f */ /* 0x000fe20003800000 */
[----:B-1----:R-:W-:Y:S01]  /*4990*/  IMAD.MOV.U32 R0, RZ, RZ, 0x1 ;  /* 0x00000001ff007424 */ /* 0x002fe200078e00ff */
[----:B------:R-:W-:Y:S01]  /*49a0*/  UIADD3 UR10, UPT, UPT, UR10, 0x160, URZ ;  /* 0x000001600a0a7890 */ /* 0x000fe2000fffe0ff */
[----:B------:R-:W-:Y:S01]  /*49b0*/  SHF.L.U32 R2, R14, 0x1f, RZ ;  /* 0x0000001f0e027819 */ /* 0x000fe200000006ff */
[----:B------:R-:W-:-:S03]  /*49c0*/  UMOV UR5, 0x40 ;  /* 0x0000004000057882 */ /* 0x000fc60000000000 */
[----:B------:R-:W-:Y:S01]  /*49d0*/  UVIRTCOUNT.DEALLOC.SMPOOL 0x80 ;  /* 0x000000800000784c */ /* 0x000fe20000000000 */
[----:B---3--:R-:W-:Y:S02]  /*49e0*/  ULEA UR4, UR4, UR5, 0x18 ;  /* 0x0000000504047291 */ /* 0x008fe4000f8ec0ff */
[----:B------:R-:W-:-:S07]  /*49f0*/  ULEA UR5, UR25, UR10, 0x3 ;  /* 0x0000000a19057291 */ /* 0x000fce000f8e18ff */
[----:B------:R1:W-:Y:S02]  /*4a00*/  @P0 STS.U8 [UR4+0x1c], R0 ;  /* 0x00001c00ff000988 */ /* 0x0003e40008000004 */
[----:B------:R-:W3:Y:S02]  /*4a10*/  SYNCS.PHASECHK.TRANS64.TRYWAIT P0, [UR5], R2 ;  /* 0x00000002ff0075a7 */ /* 0x000ee40008001105 */
[----:B-1-3--:R-:W-:Y:S05]  /*4a20*/  @!P0 BRA `(.L_x_85) ;  /* 0x0000004400b48947 */ /* 0x00afea0003800000 */
.L_x_180:
        /* <DEDUP_REMOVED lines=9> */
.L_x_182:
[----:B------:R-:W-:Y:S01]  /*4ac0*/  NOP ;  /* 0x0000000000007918 */ /* 0x000fe20000000000 */
[----:B-1----:R-:W1:Y:S01]  /*4ad0*/  LDS R0, [UR4+0x14] ;  /* 0x00001404ff007984 */ /* 0x002e620008000800 */
[----:B------:R-:W-:Y:S01]  /*4ae0*/  ULOP3.LUT UR6, UR28, 0xffff, URZ, 0xc0, !UPT ;  /* 0x0000ffff1c067892 */ /* 0x000fe2000f8ec0ff */
[----:B------:R-:W-:Y:S01]  /*4af0*/  UMOV UR8, 0xffff ;  /* 0x0000ffff00087882 */ /* 0x000fe20000000000 */
[----:B------:R-:W-:Y:S02]  /*4b00*/  UMOV UR5, 0x1 ;  /* 0x0000000100057882 */ /* 0x000fe40000000000 */
[----:B------:R-:W-:-:S04]  /*4b10*/  USHF.R.U32.HI UR6, URZ, 0x5, UR6 ;  /* 0x00000005ff067899 */ /* 0x000fc80008011606 */
[----:B------:R-:W-:Y:S02]  /*4b20*/  USHF.L.U32 UR8, UR8, UR6, URZ ;  /* 0x0000000608087299 */ /* 0x000fe400080006ff */
[----:B------:R-:W-:-:S04]  /*4b30*/  USHF.L.U32 UR5, UR5, UR6, URZ ;  /* 0x0000000605057299 */ /* 0x000fc800080006ff */
[----:B-1----:R-:W-:-:S04]  /*4b40*/  LOP3.LUT R0, R0, UR8, RZ, 0xc0, !PT ;  /* 0x0000000800007c12 */ /* 0x002fc8000f8ec0ff */
[----:B------:R-:W-:-:S13]  /*4b50*/  ISETP.NE.AND P0, PT, R0, UR8, PT ;  /* 0x0000000800007c0c */ /* 0x000fda000bf05270 */
[----:B------:R-:W-:Y:S05]  /*4b60*/  @P0 BRA `(.L_x_87) ;  /* 0x0000000000580947 */ /* 0x000fea0003800000 */
[----:B------:R-:W1:Y:S02]  /*4b70*/  LDS R0, [UR4+0x18] ;  /* 0x00001804ff007984 */ /* 0x000e640008000800 */
[----:B-1----:R-:W-:-:S04]  /*4b80*/  LOP3.LUT R0, R0, UR5, RZ, 0xc0, !PT ;  /* 0x0000000500007c12 */ /* 0x002fc8000f8ec0ff */
[----:B------:R-:W-:-:S13]  /*4b90*/  ISETP.NE.AND P0, PT, R0, UR5, PT ;  /* 0x0000000500007c0c */ /* 0x000fda000bf05270 */
[----:B------:R-:W-:Y:S05]  /*4ba0*/  @P0 BRA `(.L_x_88) ;  /* 0x00000000003c0947 */ /* 0x000fea0003800000 */
[----:B------:R-:W1:Y:S01]  /*4bb0*/  S2R R2, SR_LANEID ;  /* 0x0000000000027919 */ /* 0x000e620000000000 */
[----:B------:R-:W-:Y:S01]  /*4bc0*/  ULOP3.LUT UR8, URZ, UR8, URZ, 0x33, !UPT ;  /* 0x00000008ff087292 */ /* 0x000fe2000f8e33ff */
[----:B------:R-:W-:Y:S02]  /*4bd0*/  VOTEU.ANY UR7, UPT, PT ;  /* 0x0000000000077886 */ /* 0x000fe400038e0100 */
[----:B------:R-:W-:-:S03]  /*4be0*/  UFLO.U32 UR7, UR7 ;  /* 0x00000007000772bd */ /* 0x000fc600080e0000 */
[----:B------:R-:W-:-:S04]  /*4bf0*/  IMAD.U32 R0, RZ, RZ, UR8 ;  /* 0x00000008ff007e24 */ /* 0x000fc8000f8e00ff */
[----:B------:R3:W2:Y:S02]  /*4c00*/  REDUX UR6, R0 ;  /* 0x00000000000673c4 */ /* 0x0006a40000000000 */
[----:B------:R1:W-:Y:S02]  /*4c10*/  UTCATOMSWS.AND URZ, UR8 ;  /* 0x0000000800ff79e3 */ /* 0x0003e40008000000 */
[----:B-1----:R-:W-:Y:S02]  /*4c20*/  ISETP.EQ.U32.AND P0, PT, R2, UR7, PT ;  /* 0x0000000702007c0c */ /* 0x002fe4000bf02070 */
[----:B---3--:R-:W-:Y:S02]  /*4c30*/  LOP3.LUT R0, RZ, UR5, RZ, 0x33, !PT ;  /* 0x00000005ff007c12 */ /* 0x008fe4000f8e33ff */
[----:B--2---:R-:W-:Y:S02]  /*4c40*/  MOV R2, UR6 ;  /* 0x0000000600027c02 */ /* 0x004fe40008000f00 */
[----:B------:R-:W1:Y:S07]  /*4c50*/  REDUX UR5, R0 ;  /* 0x00000000000573c4 */ /* 0x000e6e0000000000 */
[----:B------:R2:W-:Y:S01]  /*4c60*/  @P0 ATOMS.AND RZ, [UR4+0x14], R2 ;  /* 0x00001402ffff098c */ /* 0x0005e2000a800004 */
[----:B-1----:R-:W-:-:S05]  /*4c70*/  IMAD.U32 R0, RZ, RZ, UR5 ;  /* 0x00000005ff007e24 */ /* 0x002fca000f8e00ff */
[----:B------:R2:W-:Y:S01]  /*4c80*/  @P0 ATOMS.AND RZ, [UR4+0x18], R0 ;  /* 0x00001800ffff098c */ /* 0x0005e2000a800004 */
[----:B------:R-:W-:Y:S05]  /*4c90*/  BRA `(.L_x_89) ;  /* 0x0000000000147947 */ /* 0x000fea0003800000 */
.L_x_88:
[----:B------:R-:W-:Y:S02]  /*4ca0*/  MOV R2, 0x4cc0 ;  /* 0x00004cc000027802 */ /* 0x000fe40000000f00 */
[----:B--2-45:R-:W-:Y:S05]  /*4cb0*/  CALL.REL.NOINC `($__internal_0_$__cuda_sm10x_tcgen05_guardrail_trap_col_being_dealloced_not_returned_by_alloc) ;  /* 0x00000048001c7944 */ /* 0x034fea0003c00000 */
[----:B------:R-:W-:Y:S05]  /*4cc0*/  BRA `(.L_x_89) ;  /* 0x0000000000087947 */ /* 0x000fea0003800000 */
.L_x_87:
[----:B------:R-:W-:Y:S02]  /*4cd0*/  MOV R2, 0x4cf0 ;  /* 0x00004cf000027802 */ /* 0x000fe40000000f00 */
[----:B--2-45:R-:W-:Y:S05]  /*4ce0*/  CALL.REL.NOINC `($__internal_2_$__cuda_sm10x_tcgen05_guardrail_trap_unallocated_columns_being_dealloced) ;  /* 0x0000004800287944 */ /* 0x034fea0003c00000 */
.L_x_89:
[----:B------:R-:W-:Y:S01]  /*4cf0*/  NOP ;  /* 0x0000000000007918 */ /* 0x000fe20000000000 */
[----:B------:R-:W-:Y:S05]  /*4d00*/  EXIT ;  /* 0x000000000000794d */ /* 0x000fea0003800000 */
.L_x_71:
[----:B------:R-:W-:-:S09]  /*4d10*/  UISETP.NE.OR UP4, UPT, UR6, 0x3, !UP4 ;  /* 0x000000030600788c */ /* 0x000fd2000e785670 */
[----:B------:R-:W-:Y:S05]  /*4d20*/  BRA.U UP4, `(.L_x_90) ;  /* 0x0000000d049c7547 */ /* 0x000fea000b800000 */
[----:B------:R-:W1:Y:S01]  /*4d30*/  LDC R0, c[0x0][0xf30] ;  /* 0x0003cc00ff007b82 */ /* 0x000e620000000800 */
[----:B------:R-:W-:Y:S01]  /*4d40*/  IMAD.MOV.U32 R34, RZ, RZ, 0x1 ;  /* 0x00000001ff227424 */ /* 0x000fe200078e00ff */
[----:B------:R-:W-:Y:S01]  /*4d50*/  CS2R R30, SRZ ;  /* 0x00000000001e7805 */ /* 0x000fe2000001ff00 */
[----:B------:R-:W-:Y:S01]  /*4d60*/  IMAD.MOV.U32 R28, RZ, RZ, 0x2000 ;  /* 0x00002000ff1c7424 */ /* 0x000fe200078e00ff */
[----:B------:R-:W-:Y:S01]  /*4d70*/  UMOV UR4, 0x400 ;  /* 0x0000040000047882 */ /* 0x000fe20000000000 */
[----:B------:R-:W-:Y:S02]  /*4d80*/  UPLOP3.LUT UP0, UPT, UPT, UPT, UPT, 0x40, 0x4 ;  /* 0x000000000004789c */ /* 0x000fe40003f0e870 */
[----:B------:R-:W-:Y:S01]  /*4d90*/  ULEA UR4, UR45, UR4, 0x18 ;  /* 0x000000042d047291 */ /* 0x000fe2000f8ec0ff */
[----:B------:R-:W2:Y:S01]  /*4da0*/  LDC R27, c[0x0][0x370] ;  /* 0x0000dc00ff1b7b82 */ /* 0x000ea20000000800 */
[----:B------:R-:W-:-:S07]  /*4db0*/  UMOV UR8, URZ ;  /* 0x000000ff00087c82 */ /* 0x000fce0008000000 */
[----:B------:R-:W4:Y:S08]  /*4dc0*/  LDC R3, c[0x0][0xf0c] ;  /* 0x0003c300ff037b82 */ /* 0x000f300000000800 */
[----:B------:R-:W2:Y:S01]  /*4dd0*/  LDC R25, c[0x0][0xf20] ;  /* 0x0003c800ff197b82 */ /* 0x000ea20000000800 */
[----:B-1----:R-:W-:-:S07]  /*4de0*/  ISETP.NE.AND P1, PT, R0, 0x1, PT ;  /* 0x000000010000780c */ /* 0x002fce0003f25270 */
[----:B------:R-:W1:Y:S08]  /*4df0*/  LDC.64 R32, c[0x0][0x348] ;  /* 0x0000d200ff207b82 */ /* 0x000e700000000a00 */
[----:B------:R-:W1:Y:S08]  /*4e00*/  LDC.64 R18, c[0x0][0xf10] ;  /* 0x0003c400ff127b82 */ /* 0x000e700000000a00 */
[----:B------:R-:W1:Y:S08]  /*4e10*/  LDC.64 R6, c[0x0][0xf18] ;  /* 0x0003c600ff067b82 */ /* 0x000e700000000a00 */
[----:B------:R-:W1:Y:S08]  /*4e20*/  LDC.64 R14, c[0x0][0xc88] ;  /* 0x00032200ff0e7b82 */ /* 0x000e700000000a00 */
[----:B------:R-:W1:Y:S08]  /*4e30*/  LDC.64 R4, c[0x0][0xf28] ;  /* 0x0003ca00ff047b82 */ /* 0x000e700000000a00 */
[----:B------:R-:W1:Y:S08]  /*4e40*/  LDC.64 R16, c[0x0][0xc90] ;  /* 0x00032400ff107b82 */ /* 0x000e700000000a00 */
[----:B--2-4-:R-:W1:Y:S02]  /*4e50*/  LDC R26, c[0x0][0x374] ;  /* 0x0000dd00ff1a7b82 */ /* 0x014e640000000800 */
.L_x_99:
[C---:B------:R-:W-:Y:S02]  /*4e60*/  LEA R0, R31.reuse, UR4, 0x3 ;  /* 0x000000041f007c11 */ /* 0x040fe4000f8e18ff */
[----:B------:R-:W-:Y:S02]  /*4e70*/  SHF.L.U32 R2, R30, 0x1f, RZ ;  /* 0x0000001f1e027819 */ /* 0x000fe400000006ff */
[----:B------:R-:W-:Y:S02]  /*4e80*/  LEA R20, R31, UR4, 0x4 ;  /* 0x000000041f147c11 */ /* 0x000fe4000f8e20ff */
[----:B--2---:R-:W2:Y:S02]  /*4e90*/  SYNCS.PHASECHK.TRANS64.TRYWAIT P0, [R0+URZ+0x130], R2 ;  /* 0x00013002000075a7 */ /* 0x004ea400080011ff */
[----:B--2---:R-:W-:Y:S05]  /*4ea0*/  @!P0 BRA `(.L_x_91) ;  /* 0x0000004000c48947 */ /* 0x004fea0003800000 */
.L_x_183:
[----:B---3--:R-:W-:Y:S01]  /*4eb0*/  ISETP.GE.AND P0, PT, R40, 0x1, PT ;  /* 0x000000012800780c */ /* 0x008fe20003f06270 */
[----:B------:R-:W3:Y:S01]  /*4ec0*/  LDS.128 R20, [R20+0x1a0] ;  /* 0x0001a00014147984 */ /* 0x000ee20000000c00 */
[----:B--2---:R-:W-:Y:S01]  /*4ed0*/  VIADD R0, R0, 0x140 ;  /* 0x0000014000007836 */ /* 0x004fe20000000000 */
[----:B------:R-:W-:Y:S01]  /*4ee0*/  @!PT LDS RZ, [RZ] ;  /* 0x00000000fffff984 */ /* 0x000fe20000000800 */
[----:B------:R-:W-:Y:S01]  /*4ef0*/  @!PT LDS RZ, [RZ] ;  /* 0x00000000fffff984 */ /* 0x000fe20000000800 */
[----:B------:R-:W-:Y:S01]  /*4f00*/  @!PT LDS RZ, [RZ] ;  /* 0x00000000fffff984 */ /* 0x000fe20000000800 */
[----:B------:R-:W-:Y:S01]  /*4f10*/  @!PT LDS RZ, [RZ] ;  /* 0x00000000fffff984 */ /* 0x000fe20000000800 */
[----:B------:R2:W-:Y:S06]  /*4f20*/  MEMBAR.ALL.CTA ;  /* 0x0000000000007992 */ /* 0x0005ec0000008000 */
[----:B--2---:R-:W2:Y:S01]  /*4f30*/  FENCE.VIEW.ASYNC.S ;  /* 0x00000000000073c6 */ /* 0x004ea20000000000 */
[----:B------:R-:W-:Y:S04]  /*4f40*/  PRMT R0, RZ, 0x654, R0 ;  /* 0x00000654ff007816 */ /* 0x000fe80000000000 */
[----:B--2---:R2:W-:Y:S01]  /*4f50*/  SYNCS.ARRIVE.TRANS64.RED.A1T0 RZ, [R0+URZ], RZ ;  /* 0x000000ff00ff79a7 */ /* 0x0045e200081004ff */
[----:B---3--:R-:W-:Y:S11]  /*4f60*/  LOP3.LUT P3, RZ, R22, 0x1, RZ, 0xc0, !PT ;  /* 0x0000000116ff7812 */ /* 0x008ff6000786c0ff */
[----:B------:R-:W-:Y:S02]  /*4f70*/  @!UPT UIADD3 URZ, UPT, UPT, URZ, URZ, URZ ;  /* 0x000000fffffff290 */ /* 0x000fe4000fffe0ff */
[----:B------:R-:W-:Y:S02]  /*4f80*/  @P3 MOV R11, R20 ;  /* 0x00000014000b3202 */ /* 0x000fe40000000f00 */
[----:B------:R-:W-:Y:S01]  /*4f90*/  @P3 LOP3.LUT R10, R21, 0xffff, RZ, 0xc0, !PT ;  /* 0x0000ffff150a3812 */ /* 0x000fe200078ec0ff */
[----:B--2---:R-:W-:Y:S06]  /*4fa0*/  @!P0 BRA `(.L_x_92) ;  /* 0x0000000000a48947 */ /* 0x004fec0003800000 */
[----:B-1----:R-:W-:Y:S01]  /*4fb0*/  IMAD.HI.U32 R0, R26, R7, RZ ;  /* 0x000000071a007227 */ /* 0x002fe200078e00ff */
[----:B------:R-:W-:Y:S02]  /*4fc0*/  ISETP.NE.AND P0, PT, R6, 0x1, PT ;  /* 0x000000010600780c */ /* 0x000fe40003f05270 */
[----:B------:R-:W-:Y:S01]  /*4fd0*/  ISETP.NE.AND P2, PT, R40, 0x1, PT ;  /* 0x000000012800780c */ /* 0x000fe20003f45270 */
[----:B------:R-:W-:Y:S01]  /*4fe0*/  IMAD.HI.U32 R9, R27, R18, RZ ;  /* 0x000000121b097227 */ /* 0x000fe200078e00ff */
[----:B------:R-:W-:Y:S02]  /*4ff0*/  SHF.R.U32.HI R0, RZ, R25, R0 ;  /* 0x00000019ff007219 */ /* 0x000fe40000011600 */
[----:B------:R-:W-:Y:S01]  /*5000*/  ISETP.NE.AND P4, PT, R3, 0x1, PT ;  /* 0x000000010300780c */ /* 0x000fe20003f85270 */
[----:B------:R-:W-:Y:S01]  /*5010*/  IMAD.HI.U32 R13, R10, R7, RZ ;  /* 0x000000070a0d7227 */ /* 0x000fe200078e00ff */
[----:B------:R-:W-:Y:S02]  /*5020*/  SHF.R.U32.HI R9, RZ, R19, R9 ;  /* 0x00000013ff097219 */ /* 0x000fe40000011609 */
[----:B------:R-:W-:Y:S01]  /*5030*/  SEL R0, R26, R0, !P0 ;  /* 0x000000001a007207 */ /* 0x000fe20004000000 */
[----:B------:R-:W-:Y:S01]  /*5040*/  IMAD.HI.U32 R12, R11, R18, RZ ;  /* 0x000000120b0c7227 */ /* 0x000fe200078e00ff */
[----:B------:R-:W-:Y:S03]  /*5050*/  SEL R9, R27, R9, !P4 ;  /* 0x000000091b097207 */ /* 0x000fe60006000000 */
[-C--:B------:R-:W-:Y:S01]  /*5060*/  IMAD.HI.U32 R8, R0, R4.reuse, RZ ;  /* 0x0000000400087227 */ /* 0x080fe200078e00ff */
[----:B------:R-:W-:Y:S03]  /*5070*/  SHF.R.U32.HI R12, RZ, R19, R12 ;  /* 0x00000013ff0c7219 */ /* 0x000fe6000001160c */
[----:B------:R-:W-:Y:S01]  /*5080*/  IMAD.HI.U32 R2, R9, R4, RZ ;  /* 0x0000000409027227 */ /* 0x000fe200078e00ff */
[----:B------:R-:W-:Y:S02]  /*5090*/  @P2 SHF.R.U32.HI R0, RZ, R5, R8 ;  /* 0x00000005ff002219 */ /* 0x000fe40000011608 */
[----:B------:R-:W-:Y:S02]  /*50a0*/  SHF.R.U32.HI R8, RZ, R25, R13 ;  /* 0x00000019ff087219 */ /* 0x000fe4000001160d */
[----:B------:R-:W-:Y:S01]  /*50b0*/  @P2 SHF.R.U32.HI R9, RZ, R5, R2 ;  /* 0x00000005ff092219 */ /* 0x000fe20000011602 */
[----:B------:R-:W-:Y:S01]  /*50c0*/  IMAD R0, R40, R0, RZ ;  /* 0x0000000028007224 */ /* 0x000fe200078e02ff */
[----:B------:R-:W-:Y:S02]  /*50d0*/  SEL R8, R10, R8, !P0 ;  /* 0x000000080a087207 */ /* 0x000fe40004000000 */
[----:B------:R-:W-:Y:S01]  /*50e0*/  SEL R2, R11, R12, !P4 ;  /* 0x0000000c0b027207 */ /* 0x000fe20006000000 */
[----:B------:R-:W-:Y:S01]  /*50f0*/  IMAD R12, R40, R9, RZ ;  /* 0x00000009280c7224 */ /* 0x000fe200078e02ff */
[C---:B------:R-:W-:Y:S01]  /*5100*/  ISETP.GE.AND P0, PT, R8.reuse, R0, PT ;  /* 0x000000000800720c */ /* 0x040fe20003f06270 */
[----:B------:R-:W-:Y:S03]  /*5110*/  IMAD.HI.U32 R0, R8, R4, RZ ;  /* 0x0000000408007227 */ /* 0x000fe600078e00ff */
[----:B------:R-:W-:Y:S02]  /*5120*/  ISETP.GE.OR P0, PT, R2, R12, P0 ;  /* 0x0000000c0200720c */ /* 0x000fe40000706670 */
[-C--:B------:R-:W-:Y:S04]  /*5130*/  SHF.R.U32.HI R0, RZ, R5.reuse, R0 ;  /* 0x00000005ff007219 */ /* 0x080fe80000011600 */
[----:B------:R-:W-:Y:S05]  /*5140*/  SEL R13, R8, R0, !P2 ;  /* 0x00000000080d7207 */ /* 0x000fea0005000000 */
[----:B------:R-:W-:Y:S02]  /*5150*/  IMAD.MOV R12, RZ, RZ, -R13 ;  /* 0x000000ffff0c7224 */ /* 0x000fe400078e0a0d */
[----:B------:R-:W-:Y:S04]  /*5160*/  @!P0 IMAD.HI.U32 R0, R2, R4, RZ ;  /* 0x0000000402008227 */ /* 0x000fe800078e00ff */
[----:B------:R-:W-:Y:S01]  /*5170*/  IMAD R12, R40, R12, R8 ;  /* 0x0000000c280c7224 */ /* 0x000fe200078e0208 */
[----:B------:R-:W-:Y:S04]  /*5180*/  @!P0 SHF.R.U32.HI R0, RZ, R5, R0 ;  /* 0x00000005ff008219 */ /* 0x000fe80000011600 */
[----:B------:R-:W-:Y:S04]  /*5190*/  @!P0 SEL R0, R2, R0, !P2 ;  /* 0x0000000002008207 */ /* 0x000fe80005000000 */
[----:B------:R-:W-:Y:S01]  /*51a0*/  @!P0 IADD3 R13, PT, PT, R13, -R0, RZ ;  /* 0x800000000d0d8210 */ /* 0x000fe20007ffe0ff */
[----:B------:R-:W-:Y:S01]  /*51b0*/  @!P0 IMAD R0, R9, R12, R0 ;  /* 0x0000000c09008224 */ /* 0x000fe200078e0200 */
[----:B------:R-:W-:Y:S01]  /*51c0*/  IADD3 R9, PT, PT, -R8, RZ, RZ ;  /* 0x000000ff08097210 */ /* 0x000fe20007ffe1ff */
[--C-:B------:R-:W-:Y:S02]  /*51d0*/  IMAD.MOV R12, RZ, RZ, -R2.reuse ;  /* 0x000000ffff0c7224 */ /* 0x100fe400078e0a02 */
[----:B------:R-:W-:Y:S02]  /*51e0*/  @!P0 IMAD R8, R13, R40, R2 ;  /* 0x000000280d088224 */ /* 0x000fe400078e0202 */
[----:B------:R-:W-:Y:S02]  /*51f0*/  @!P0 IMAD.MOV.U32 R2, RZ, RZ, R0 ;  /* 0x000000ffff028224 */ /* 0x000fe400078e0000 */
[----:B------:R-:W-:Y:S02]  /*5200*/  IMAD R11, R3, R12, R11 ;  /* 0x0000000c030b7224 */ /* 0x000fe400078e020b */
[----:B------:R-:W-:Y:S02]  /*5210*/  IMAD R10, R6, R9, R10 ;  /* 0x00000009060a7224 */ /* 0x000fe400078e020a */
[----:B------:R-:W-:Y:S02]  /*5220*/  IMAD R11, R2, R3, R11 ;  /* 0x00000003020b7224 */ /* 0x000fe400078e020b */
[----:B------:R-:W-:Y:S02]  /*5230*/  IMAD R10, R8, R6, R10 ;  /* 0x00000006080a7224 */ /* 0x000fe400078e020a */
.L_x_92:
[----:B------:R-:W-:Y:S05]  /*5240*/  BRA.U UP0, `(.L_x_93) ;  /* 0x0000000100107547 */ /* 0x000fea000b800000 */
[----:B------:R-:W-:Y:S04]  /*5250*/  MOV R2, UR14 ;  /* 0x0000000e00027c02 */ /* 0x000fe80008000f00 */
[----:B------:R-:W-:Y:S04]  /*5260*/  SHF.L.U32 R2, R2, 0x1f, RZ ;  /* 0x0000001f02027819 */ /* 0x000fe800000006ff */
[----:B------:R-:W2:Y:S02]  /*5270*/  SYNCS.PHASECHK.TRANS64.TRYWAIT P0, [UR4+0x128], R2 ;  /* 0x00012802ff0075a7 */ /* 0x000ea40008001104 */
[----:B--2---:R-:W-:Y:S05]  /*5280*/  @!P0 BRA `(.L_x_94) ;  /* 0x0000003c00e08947 */ /* 0x004fea0003800000 */
.L_x_93:
[----:B-1----:R-:W-:Y:S01]  /*5290*/  ISETP.NE.U32.AND P0, PT, R16, RZ, PT ;  /* 0x000000ff1000720c */ /* 0x002fe20003f05070 */
[----:B------:R-:W-:Y:S01]  /*52a0*/  USHF.L.U32 UR11, UR27, 0x7, URZ ;  /* 0x000000071b0b7899 */ /* 0x000fe200080006ff */
[----:B------:R-:W-:Y:S02]  /*52b0*/  R2UR UR10, R24 ;  /* 0x00000000180a72ca */ /* 0x000fe400000e0000 */
[C---:B------:R-:W-:Y:S02]  /*52c0*/  ISETP.NE.AND.EX P0, PT, R17.reuse, RZ, PT, P0 ;  /* 0x000000ff1100720c */ /* 0x040fe40003f05300 */
[----:B------:R-:W-:Y:S04]  /*52d0*/  ISETP.NE.U32.AND P2, PT, R16, RZ, PT ;  /* 0x000000ff1000720c */ /* 0x000fe80003f45070 */
[----:B------:R-:W-:Y:S05]  /*52e0*/  ISETP.NE.AND.EX P2, PT, R17, RZ, PT, P2 ;  /* 0x000000ff1100720c */ /* 0x000fea0003f45320 */
[----:B------:R-:W-:Y:S02]  /*52f0*/  USHF.L.U32 UR10, UR10, 0x6, URZ ;  /* 0x000000060a0a7899 */ /* 0x000fe400080006ff */
[----:B------:R-:W-:Y:S10]  /*5300*/  @!P0 BRA `(.L_x_95) ;  /* 0x00000000002c8947 */ /* 0x000ff40003800000 */
[----:B------:R-:W-:Y:S01]  /*5310*/  ISETP.NE.U32.AND P0, PT, R14, RZ, PT ;  /* 0x000000ff0e00720c */ /* 0x000fe20003f05070 */
[----:B------:R-:W-:Y:S03]  /*5320*/  IMAD.MOV.U32 R88, RZ, RZ, 0x1 ;  /* 0x00000001ff587424 */ /* 0x000fe600078e00ff */
[----:B------:R-:W-:Y:S11]  /*5330*/  ISETP.NE.AND.EX P0, PT, R15, RZ, PT, P0 ;  /* 0x000000ff0f00720c */ /* 0x000ff60003f05300 */
[----:B------:R-:W-:Y:S02]  /*5340*/  @!UPT UIADD3 URZ, UPT, UPT, URZ, URZ, URZ ;  /* 0x000000fffffff290 */ /* 0x000fe4000fffe0ff */
[----:B------:R-:W1:Y:S01]  /*5350*/  @P0 LDC.64 R8, c[0x0][0xc88] ;  /* 0x00032200ff080b82 */ /* 0x000e620000000a00 */
[----:B--2---:R-:W-:Y:S04]  /*5360*/  @P0 IMAD R0, R16, UR44, RZ ;  /* 0x0000002c10000c24 */ /* 0x004fe8000f8e02ff */
[----:B-1----:R-:W-:Y:S04]  /*5370*/  @P0 IMAD.WIDE R8, R0, 0x4, R8 ;  /* 0x0000000400080825 */ /* 0x002fe800078e0208 */
[----:B------:R-:W-:Y:S01]  /*5380*/  HFMA2 R0, -RZ, RZ, 0, 5.9604644775390625e-08 ;  /* 0x00000001ff007431 */ /* 0x000fe200000001ff */
[----:B-----5:R1:W5:Y:S04]  /*5390*/  @P0 LDG.E R49, desc[UR46][R8.64] ;  /* 0x0000002e08310981 */ /* 0x020368000c1e1900 */
[----:B------:R-:W-:Y:S01]  /*53a0*/  @!P0 PRMT R88, R0, 0x7610, R88 ;  /* 0x0000761000588816 */ /* 0x000fe20000000058 */
[----:B-1----:R-:W3:Y:S06]  /*53b0*/  @!P0 LDC R49, c[0x0][0xc80] ;  /* 0x00032000ff318b82 */ /* 0x002eec0000000800 */
.L_x_95:
[----:B---3-5:R-:W-:Y:S01]  /*53c0*/  @!P2 FSETP.EQ.AND P0, PT, R49, RZ, PT ;  /* 0x000000ff3100a20b */ /* 0x028fe20003f02000 */
[----:B------:R-:W-:Y:S01]  /*53d0*/  @!UPT UIADD3 URZ, UPT, UPT, URZ, URZ, URZ ;  /* 0x000000fffffff290 */ /* 0x000fe2000fffe0ff */
[----:B------:R-:W-:Y:S11]  /*53e0*/  @!P2 BRA `(.L_x_96) ;  /* 0x000000000018a947 */ /* 0x000ff60003800000 */
[----:B------:R-:W-:Y:S02]  /*53f0*/  LOP3.LUT P2, RZ, R88, 0xff, RZ, 0xc0, !PT ;  /* 0x000000ff58ff7812 */ /* 0x000fe4000784c0ff */
[----:B------:R-:W-:Y:S04]  /*5400*/  ISETP.NE.U32.AND P0, PT, R14, RZ, PT ;  /* 0x000000ff0e00720c */ /* 0x000fe80003f05070 */
[----:B------:R-:W-:Y:S04]  /*5410*/  ISETP.NE.AND.EX P0, PT, R15, RZ, PT, P0 ;  /* 0x000000ff0f00720c */ /* 0x000fe80003f05300 */
[----:B------:R-:W-:Y:S03]  /*5420*/  PLOP3.LUT P0, PT, P0, PT, PT, 0x8, 0x80 ;  /* 0x000000000080781c */ /* 0x000fe6000070e170 */
[----:B------:R-:W-:Y:S11]  /*5430*/  @P2 FSETP.EQ.AND P0, PT, R49, RZ, PT ;  /* 0x000000ff3100220b */ /* 0x000ff60003f02000 */
[----:B------:R-:W-:Y:S02]  /*5440*/  @!UPT UIADD3 URZ, UPT, UPT, URZ, URZ, URZ ;  /* 0x000000fffffff290 */ /* 0x000fe4000fffe0ff */
.L_x_96:
[----:B------:R-:W-:Y:S01]  /*5450*/  ULEA UR7, UR8, UR4, 0x3 ;  /* 0x0000000408077291 */ /* 0x000fe2000f8e18ff */
[----:B------:R-:W-:Y:S02]  /*5460*/  SHF.L.U32 R9, R34, 0x1f, RZ ;  /* 0x0000001f22097819 */ /* 0x000fe400000006ff */
[----:B------:R-:W-:Y:S04]  /*5470*/  ELECT P4, URZ, PT ;  /* 0x0000000000ff782f */ /* 0x000fe80003880000 */
[----:B------:R-:W-:Y:S02]  /*5480*/  PLOP3.LUT P4, PT, P0, P4, PT, 0xf2, 0x2f ;  /* 0x00000000002f781c */ /* 0x000fe40000789e72 */
[----:B------:R-:W1:Y:S11]  /*5490*/  SYNCS.PHASECHK.TRANS64.TRYWAIT P2, [UR7+0x108], R9 ;  /* 0x00010809ff0075a7 */ /* 0x000e760008041107 */
[----:B------:R-:W-:Y:S05]  /*54a0*/  @!P4 IADD3 R8, P0, PT, R32, 0x980, RZ ;  /* 0x000009802008c810 */ /* 0x000fea0007f1e0ff */
[----:B--2---:R-:W-:Y:S01]  /*54b0*/  @!P4 IMAD.X R2, RZ, RZ, R33, P0 ;  /* 0x000000ffff02c224 */ /* 0x004fe200000e0621 */
[----:B-1----:R-:W-:Y:S07]  /*54c0*/  @!P2 BRA `(.L_x_97) ;  /* 0x0000003c0068a947 */ /* 0x002fee0003800000 */
.L_x_186:
[----:B------:R-:W2:Y:S01]  /*54d0*/  LDC.64 R12, c[0x0][0xf18] ;  /* 0x0003c600ff0c7b82 */ /* 0x000ea20000000a00 */
[----:B------:R-:W-:Y:S01]  /*54e0*/  @!P4 R2UR UR5, R2 ;  /* 0x000000000205c2ca */ /* 0x000fe200000e0000 */
[----:B------:R-:W-:Y:S01]  /*54f0*/  VOTEU.ALL UP1, P4 ;  /* 0x0000000000ff7886 */ /* 0x000fe20002020000 */
[----:B------:R-:W-:Y:S01]  /*5500*/  @!P4 R2UR UR9, R8 ;  /* 0x000000000809c2ca */ /* 0x000fe200000e0000 */
[----:B------:R-:W-:Y:S01]  /*5510*/  UIADD3 UR6, UPT, UPT, UR8, 0x1, URZ ;  /* 0x0000000108067890 */ /* 0x000fe2000fffe0ff */
[----:B-1----:R-:W-:Y:S03]  /*5520*/  @!P4 IMAD.MOV.U32 R0, RZ, RZ, 0x2000 ;  /* 0x00002000ff00c424 */ /* 0x002fe600078e00ff */
[----:B------:R-:W1:Y:S01]  /*5530*/  @!P1 LDC R2, c[0x0][0xf0c] ;  /* 0x0003c300ff029b82 */ /* 0x000e620000000800 */
[----:B------:R-:W-:Y:S01]  /*5540*/  @!UP1 ULEA UR8, UR8, UR4, 0xd ;  /* 0x0000000408089291 */ /* 0x000fe2000f8e68ff */
[----:B------:R-:W-:Y:S01]  /*5550*/  @P3 SHF.R.U32.HI R29, RZ, 0x10, R21 ;  /* 0x00000010ff1d3819 */ /* 0x000fe20000011615 */
[----:B------:R-:W-:Y:S01]  /*5560*/  VOTEU.ALL UP0, P4 ;  /* 0x0000000000ff7886 */ /* 0x000fe20002000000 */
[----:B------:R-:W-:Y:S01]  /*5570*/  UMOV UR18, 0x0 ;  /* 0x0000000000127882 */ /* 0x000fe20000000000 */
[----:B------:R-:W-:Y:S01]  /*5580*/  @!UP1 UIADD3 UR8, UPT, UPT, UR8, 0x200, URZ ;  /* 0x0000020008089890 */ /* 0x000fe2000fffe0ff */
[----:B------:R-:W-:Y:S01]  /*5590*/  VIADD R31, R31, 0x1 ;  /* 0x000000011f1f7836 */ /* 0x000fe20000000000 */
[----:B------:R-:W-:Y:S01]  /*55a0*/  UMOV UR19, 0x10000000 ;  /* 0x1000000000137882 */ /* 0x000fe20000000000 */
[----:B------:R-:W-:Y:S01]  /*55b0*/  IMAD.U32 R9, RZ, RZ, UR5 ;  /* 0x00000005ff097e24 */ /* 0x000fe2000f8e00ff */
[----:B------:R-:W-:Y:S01]  /*55c0*/  UMOV UR12, UR44 ;  /* 0x0000002c000c7c82 */ /* 0x000fe20008000000 */
[----:B------:R-:W-:Y:S01]  /*55d0*/  IMAD.U32 R8, RZ, RZ, UR9 ;  /* 0x00000009ff087e24 */ /* 0x000fe2000f8e00ff */
[----:B------:R-:W-:Y:S02]  /*55e0*/  UIADD3 UR9, UPT, UPT, UR7, 0xf0, URZ ;  /* 0x000000f007097890 */ /* 0x000fe4000fffe0ff */
[----:B------:R-:W-:Y:S01]  /*55f0*/  @!P4 R2UR UR17, R9 ;  /* 0x000000000911c2ca */ /* 0x000fe200000e0000 */
[----:B------:R-:W-:Y:S01]  /*5600*/  UISETP.NE.AND UP2, UPT, UR6, 0x3, UPT ;  /* 0x000000030600788c */ /* 0x000fe2000bf45270 */
[----:B------:R-:W-:Y:S01]  /*5610*/  @!P4 R2UR UR16, R8 ;  /* 0x000000000810c2ca */ /* 0x000fe200000e0000 */
[----:B------:R-:W-:Y:S01]  /*5620*/  UPRMT UR13, UR45, 0x654, UR9 ;  /* 0x000006542d0d7896 */ /* 0x000fe20008000009 */
[----:B------:R-:W3:Y:S01]  /*5630*/  LDC.64 R8, c[0x0][0xf10] ;  /* 0x0003c400ff087b82 */ /* 0x000ee20000000a00 */
[----:B------:R-:W-:Y:S02]  /*5640*/  USEL UR15, URZ, 0x1, UP2 ;  /* 0x00000001ff0f7887 */ /* 0x000fe40009000000 */
[----:B------:R-:W-:Y:S04]  /*5650*/  USEL UR6, UR6, URZ, UP2 ;  /* 0x000000ff06067287 */ /* 0x000fe80009000000 */
[----:B------:R-:W-:Y:S01]  /*5660*/  ULEA UR5, UR6, UR4, 0x3 ;  /* 0x0000000406057291 */ /* 0x000fe2000f8e18ff */
[----:B------:R-:W-:Y:S03]  /*5670*/  LOP3.LUT R34, R34, UR15, RZ, 0x3c, !PT ;  /* 0x0000000f22227c12 */ /* 0x000fe6000f8e3cff */
[----:B------:R4:W-:Y:S01]  /*5680*/  @!UP0 UTMALDG.3D [UR8], [UR16], desc[UR18] ;  /* 0x00001208100085b4 */ /* 0x0009e20008011000 */
[----:B------:R5:W-:Y:S01]  /*5690*/  @!P4 SYNCS.ARRIVE.TRANS64.RED.A0TR RZ, [UR7+0xf0], R0 ;  /* 0x0000f000ffffc9a7 */ /* 0x000be20008300407 */
[----:B------:R-:W-:Y:S01]  /*56a0*/  SHF.L.U32 R24, R34, 0x1f, RZ ;  /* 0x0000001f22187819 */ /* 0x000fe200000006ff */
[C---:B---3--:R-:W-:Y:S01]  /*56b0*/  @!P1 IMAD.HI.U32 R8, R11.reuse, R8, RZ ;  /* 0x000000080b089227 */ /* 0x048fe200078e00ff */
[----:B--2---:R-:W-:Y:S02]  /*56c0*/  @!P1 ISETP.NE.AND P0, PT, R12, 0x1, PT ;  /* 0x000000010c00980c */ /* 0x004fe40003f05270 */
[----:B-1----:R-:W-:Y:S01]  /*56d0*/  @!P1 ISETP.NE.AND P2, PT, R2, 0x1, PT ;  /* 0x000000010200980c */ /* 0x002fe20003f45270 */
[----:B------:R-:W-:Y:S01]  /*56e0*/  SYNCS.ARRIVE.TRANS64.RED.A1T0 RZ, [UR13], RZ ;  /* 0x000000ffffff79a7 */ /* 0x000fe2000810040d */
[C---:B------:R-:W-:Y:S01]  /*56f0*/  @!P1 IMAD.HI.U32 R13, R10.reuse, R13, RZ ;  /* 0x0000000d0a0d9227 */ /* 0x040fe200078e00ff */
[----:B------:R-:W-:Y:S04]  /*5700*/  @!P1 SHF.R.U32.HI R8, RZ, R9, R8 ;  /* 0x00000009ff089219 */ /* 0x000fe80000011608 */
[----:B------:R-:W-:Y:S01]  /*5710*/  @!P1 SEL R8, R11, R8, !P2 ;  /* 0x000000080b089207 */ /* 0x000fe20005000000 */
[----:B------:R-:W1:Y:S01]  /*5720*/  SYNCS.PHASECHK.TRANS64.TRYWAIT P5, [UR5+0x108], R24 ;  /* 0x00010818ff0075a7 */ /* 0x000e6200080a1105 */
[----:B-----5:R-:W2:Y:S02]  /*5730*/  @!P1 LDC R0, c[0x0][0xf20] ;  /* 0x0003c800ff009b82 */ /* 0x020ea40000000800 */
[----:B--2---:R-:W-:Y:S04]  /*5740*/  @!P1 SHF.R.U32.HI R0, RZ, R0, R13 ;  /* 0x00000000ff009219 */ /* 0x004fe8000001160d */
[----:B------:R-:W-:Y:S05]  /*5750*/  @!P1 SEL R9, R10, R0, !P0 ;  /* 0x000000000a099207 */ /* 0x000fea0004000000 */
[----:B------:R-:W-:Y:S02]  /*5760*/  @!P1 IMAD.IADD R0, R9, 0x1, -R8 ;  /* 0x0000000109009824 */ /* 0x000fe400078e0a08 */
[----:B------:R-:W-:Y:S02]  /*5770*/  @!P1 IMAD.IADD R8, R8, 0x1, -R9 ;  /* 0x0000000108089824 */ /* 0x000fe400078e0a09 */
[----:B------:R-:W-:Y:S02]  /*5780*/  @!P1 IMAD R11, R0, R2, R11 ;  /* 0x00000002000b9224 */ /* 0x000fe400078e020b */
[----:B------:R-:W-:Y:S01]  /*5790*/  @!P1 IMAD R10, R8, R12, R10 ;  /* 0x0000000c080a9224 */ /* 0x000fe200078e020a */
[----:B-1--4-:R-:W-:Y:S06]  /*57a0*/  @!P5 BRA `(.L_x_98) ;  /* 0x0000003800c8d947 */ /* 0x012fec0003800000 */
.L_x_188:
[----:B------:R-:W-:Y:S01]  /*57b0*/  UIADD3 UR9, UPT, UPT, UR5, 0xf0, URZ ;  /* 0x000000f005097890 */ /* 0x000fe2000fffe0ff */
[----:B------:R-:W-:Y:S01]  /*57c0*/  @!P4 IADD3 R2, P0, PT, R32, 0x980, RZ ;  /* 0x000009802002c810 */ /* 0x000fe20007f1e0ff */
[----:B------:R-:W-:Y:S01]  /*57d0*/  VOTEU.ALL UP0, P4 ;  /* 0x0000000000ff7886 */ /* 0x000fe20002000000 */
[----:B------:R-:W-:Y:S01]  /*57e0*/  UMOV UR18, 0x0 ;  /* 0x0000000000127882 */ /* 0x000fe20000000000 */
[----:B------:R-:W-:Y:S01]  /*57f0*/  UMOV UR19, 0x10000000 ;  /* 0x1000000000137882 */ /* 0x000fe20000000000 */
[----:B------:R-:W-:Y:S01]  /*5800*/  @!P4 R2UR UR8, R2 ;  /* 0x000000000208c2ca */ /* 0x000fe200000e0000 */
[----:B-1----:R-:W-:Y:S01]  /*5810*/  @!P4 IMAD.X R0, RZ, RZ, R33, P0 ;  /* 0x000000ffff00c224 */ /* 0x002fe200000e0621 */
[----:B------:R-:W-:Y:S01]  /*5820*/  @!UP0 UIADD3 UR10, UPT, UPT, UR10, 0x20, URZ ;  /* 0x000000200a0a8890 */ /* 0x000fe2000fffe0ff */
[----:B------:R-:W-:Y:S01]  /*5830*/  ISETP.NE.AND P0, PT, R31, 0x2, PT ;  /* 0x000000021f00780c */ /* 0x000fe20003f05270 */
[----:B------:R-:W-:Y:S01]  /*5840*/  UMOV UR12, UR44 ;  /* 0x0000002c000c7c82 */ /* 0x000fe20008000000 */
[----:B------:R-:W-:Y:S01]  /*5850*/  @P3 R2UR UR44, R29 ;  /* 0x000000001d2c32ca */ /* 0x000fe200000e0000 */
[----:B------:R-:W-:Y:S01]  /*5860*/  IMAD.IADD R24, R10, 0x1, R86 ;  /* 0x000000010a187824 */ /* 0x000fe200078e0256 */
[----:B------:R-:W-:Y:S01]  /*5870*/  @!P4 R2UR UR7, R0 ;  /* 0x000000000007c2ca */ /* 0x000fe200000e0000 */
[----:B------:R-:W-:Y:S01]  /*5880*/  IMAD.IADD R0, R11, 0x1, R87 ;  /* 0x000000010b007824 */ /* 0x000fe200078e0257 */
[----:B------:R-:W-:Y:S04]  /*5890*/  SEL R31, R31, RZ, P0 ;  /* 0x000000ff1f1f7207 */ /* 0x000fe80000000000 */
[----:B------:R-:W-:Y:S01]  /*58a0*/  IMAD.U32 R8, RZ, RZ, UR8 ;  /* 0x00000008ff087e24 */ /* 0x000fe2000f8e00ff */
[----:B------:R-:W-:Y:S02]  /*58b0*/  R2UR UR27, R0 ;  /* 0x00000000001b72ca */ /* 0x000fe400000e0000 */
[----:B------:R-:W-:Y:S02]  /*58c0*/  SEL R0, RZ, 0x1, P0 ;  /* 0x00000001ff007807 */ /* 0x000fe40000000000 */
[----:B------:R-:W-:Y:S02]  /*58d0*/  @!P4 R2UR UR16, R8 ;  /* 0x000000000810c2ca */ /* 0x000fe400000e0000 */
[----:B------:R-:W-:Y:S01]  /*58e0*/  IMAD.U32 R9, RZ, RZ, UR7 ;  /* 0x00000007ff097e24 */ /* 0x000fe2000f8e00ff */
[----:B------:R-:W-:Y:S01]  /*58f0*/  @!UP0 ULEA UR7, UR6, UR4, 0xd ;  /* 0x0000000406078291 */ /* 0x000fe2000f8e68ff */
[----:B------:R-:W-:Y:S01]  /*5900*/  LOP3.LUT R30, R30, R0, RZ, 0x3c, !PT ;  /* 0x000000001e1e7212 */ /* 0x000fe200078e3cff */
[----:B------:R-:W-:Y:S02]  /*5910*/  UIADD3 UR6, UPT, UPT, UR6, 0x1, URZ ;  /* 0x0000000106067890 */ /* 0x000fe4000fffe0ff */
[----:B------:R-:W-:Y:S01]  /*5920*/  @!P4 R2UR UR17, R9 ;  /* 0x000000000911c2ca */ /* 0x000fe200000e0000 */
[----:B------:R-:W-:Y:S01]  /*5930*/  @!UP0 UIADD3 UR8, UPT, UPT, UR7, 0x200, URZ ;  /* 0x0000020007088890 */ /* 0x000fe2000fffe0ff */
[----:B------:R-:W-:Y:S01]  /*5940*/  VOTEU.ALL UP0, P4 ;  /* 0x0000000000ff7886 */ /* 0x000fe20002000000 */
[----:B------:R-:W-:Y:S10]  /*5950*/  UPRMT UR7, UR45, 0x654, UR9 ;  /* 0x000006542d077896 */ /* 0x000ff40008000009 */
[----:B------:R1:W-:Y:S01]  /*5960*/  @!UP0 UTMALDG.3D [UR8], [UR16], desc[UR18] ;  /* 0x00001208100085b4 */ /* 0x0003e20008011000 */
[----:B------:R2:W-:Y:S01]  /*5970*/  @!P4 SYNCS.ARRIVE.TRANS64.RED.A0TR RZ, [UR5+0xf0], R28 ;  /* 0x0000f01cffffc9a7 */ /* 0x0005e20008300405 */
[----:B------:R-:W-:Y:S04]  /*5980*/  UISETP.NE.AND UP0, UPT, UR6, 0x3, UPT ;  /* 0x000000030600788c */ /* 0x000fe8000bf05270 */
[----:B------:R-:W-:Y:S06]  /*5990*/  USEL UR5, URZ, 0x1, UP0 ;  /* 0x00000001ff057887 */ /* 0x000fec0008000000 */
[----:B------:R-:W-:Y:S01]  /*59a0*/  LOP3.LUT R34, R34, UR5, RZ, 0x3c, !PT ;  /* 0x0000000522227c12 */ /* 0x000fe2000f8e3cff */
[----:B------:R-:W-:Y:S01]  /*59b0*/  SYNCS.ARRIVE.TRANS64.RED.A1T0 RZ, [UR7], RZ ;  /* 0x000000ffffff79a7 */ /* 0x000fe20008100407 */
[----:B-1----:R-:W-:Y:S02]  /*59c0*/  USEL UR8, UR6, URZ, UP0 ;  /* 0x000000ff06087287 */ /* 0x002fe40008000000 */
[----:B------:R-:W-:Y:S01]  /*59d0*/  UPLOP3.LUT UP0, UPT, UPT, UPT, UPT, 0x80, 0x8 ;  /* 0x000000000008789c */ /* 0x000fe20003f0f070 */
[----:B------:R-:W-:Y:S10]  /*59e0*/  @P3 BRA `(.L_x_99) ;  /* 0xfffffff4001c3947 */ /* 0x000ff4000383ffff */
[----:B------:R-:W-:Y:S01]  /*59f0*/  UIADD3 UR4, UPT, UPT, UR4, 0x108, URZ ;  /* 0x0000010804047890 */ /* 0x000fe2000fffe0ff */
[----:B------:R-:W-:-:S03]  /*5a00*/  SHF.L.U32 R2, R34, 0x1f, RZ ;  /* 0x0000001f22027819 */ /* 0x000fc600000006ff */
[----:B------:R-:W-:-:S09]  /*5a10*/  ULEA UR5, UR8, UR4, 0x3 ;  /* 0x0000000408057291 */ /* 0x000fd2000f8e18ff */
[----:B------:R-:W1:Y:S02]  /*5a20*/  SYNCS.PHASECHK.TRANS64.TRYWAIT P0, [UR5], R2 ;  /* 0x00000002ff0075a7 */ /* 0x000e640008001105 */
[----:B-1----:R-:W-:Y:S05]  /*5a30*/  @!P0 BRA `(.L_x_100) ;  /* 0x00000038003c8947 */ /* 0x002fea0003800000 */
.L_x_190:
        /* <DEDUP_REMOVED lines=9> */
.L_x_192:
[----:B------:R-:W-:-:S04]  /*5ad0*/  UIADD3 UR6, UPT, UPT, UR6, 0x1, URZ ;  /* 0x0000000106067890 */ /* 0x000fc8000fffe0ff */
[----:B------:R-:W-:-:S04]  /*5ae0*/  UISETP.NE.AND UP0, UPT, UR6, 0x3, UPT ;  /* 0x000000030600788c */ /* 0x000fc8000bf05270 */
[----:B------:R-:W-:Y:S02]  /*5af0*/  USEL UR5, URZ, 0x1, UP0 ;  /* 0x00000001ff057887 */ /* 0x000fe40008000000 */
[----:B------:R-:W-:-:S04]  /*5b00*/  USEL UR6, UR6, URZ, UP0 ;  /* 0x000000ff06067287 */ /* 0x000fc80008000000 */
[----:B------:R-:W-:Y:S01]  /*5b10*/  ULEA UR6, UR6, UR4, 0x3 ;  /* 0x0000000406067291 */ /* 0x000fe2000f8e18ff */
[----:B-1----:R-:W-:-:S04]  /*5b20*/  LOP3.LUT R2, R34, UR5, RZ, 0x3c, !PT ;  /* 0x0000000522027c12 */ /* 0x002fc8000f8e3cff */
[----:B------:R-:W-:Y:S01]  /*5b30*/  SHF.L.U32 R2, R2, 0x1f, RZ ;  /* 0x0000001f02027819 */ /* 0x000fe200000006ff */
[----:B------:R-:W-:-:S07]  /*5b40*/  IMAD.U32 R0, RZ, RZ, UR6 ;  /* 0x00000006ff007e24 */ /* 0x000fce000f8e00ff */
.L_x_102:
[----:B-1----:R1:W3:Y:S02]  /*5b50*/  SYNCS.PHASECHK.TRANS64.TRYWAIT P0, [R0+URZ], R2 ;  /* 0x00000002000075a7 */ /* 0x0022e400080011ff */
[----:B---3--:R-:W-:Y:S05]  /*5b60*/  @!P0 NANOSLEEP.SYNCS 0x989680 ;  /* 0x009896800000895d */ /* 0x008fea0003900000 */
[----:B------:R-:W3:Y:S02]  /*5b70*/  @!P0 SYNCS.PHASECHK.TRANS64 P0, [R0+URZ], R2 ;  /* 0x00000002000085a7 */ /* 0x000ee400080010ff */
[----:B---3--:R-:W-:Y:S05]  /*5b80*/  @P0 EXIT ;  /* 0x000000000000094d */ /* 0x008fea0003800000 */
[----:B------:R-:W-:Y:S05]  /*5b90*/  BRA `(.L_x_102) ;  /* 0xfffffffc00ec7947 */ /* 0x000fea000383ffff */
.L_x_90:
[----:B------:R-:W-:-:S06]  /*5ba0*/  UISETP.GE.AND UP0, UPT, UR6, 0x4, UPT ;  /* 0x000000040600788c */ /* 0x000fcc000bf06270 */
[----:B------:R-:W-:-:S13]  /*5bb0*/  PLOP3.LUT P0, PT, PT, PT, UP0, 0x80, 0x8 ;  /* 0x000000000008781c */ /* 0x000fda0003f0f008 */
[----:B---3--:R-:W-:Y:S05]  /*5bc0*/  @!P0 EXIT ;  /* 0x000000000000894d */ /* 0x008fea0003800000 */
[----:B------:R-:W-:Y:S01]  /*5bd0*/  BAR.SYNC.DEFER_BLOCKING 0x6, 0xa0 ;  /* 0x0182800000007b1d */ /* 0x000fe20000010000 */
[C---:B------:R-:W-:Y:S01]  /*5be0*/  IMAD.SHL.U32 R2, R93.reuse, 0x20, RZ ;  /* 0x000000205d027824 */ /* 0x040fe200078e00ff */
[C---:B------:R-:W-:Y:S01]  /*5bf0*/  LOP3.LUT R94, R93.reuse, 0x2, RZ, 0xc0, !PT ;  /* 0x000000025d5e7812 */ /* 0x040fe200078ec0ff */
[C---:B------:R-:W-:Y:S01]  /*5c00*/  IMAD.SHL.U32 R99, R93.reuse, 0x4, RZ ;  /* 0x000000045d637824 */ /* 0x040fe200078e00ff */
[C---:B------:R-:W-:Y:S01]  /*5c10*/  LOP3.LUT R100, R93.reuse, 0x60, RZ, 0xc0, !PT ;  /* 0x000000605d647812 */ /* 0x040fe200078ec0ff */
[C---:B------:R-:W-:Y:S01]  /*5c20*/  IMAD.U32 R46, R93.reuse, 0x10000, RZ ;  /* 0x000100005d2e7824 */ /* 0x040fe200078e00ff */
[----:B------:R-:W-:Y:S02]  /*5c30*/  UMOV UR49, 0x400 ;  /* 0x0000040000317882 */ /* 0x000fe40000000000 */
[----:B------:R-:W1:Y:S01]  /*5c40*/  LDC R91, c[0x0][0x370] ;  /* 0x0000dc00ff5b7b82 */ /* 0x000e620000000800 */
[----:B------:R-:W-:Y:S01]  /*5c50*/  ULEA UR49, UR45, UR49, 0x18 ;  /* 0x000000312d317291 */ /* 0x000fe2000f8ec0ff */
[----:B------:R-:W-:Y:S01]  /*5c60*/  LOP3.LUT R3, R2, 0xc0, RZ, 0xc0, !PT ;  /* 0x000000c002037812 */ /* 0x000fe200078ec0ff */
[----:B------:R-:W-:Y:S01]  /*5c70*/  IMAD.MOV.U32 R45, RZ, RZ, RZ ;  /* 0x000000ffff2d7224 */ /* 0x000fe200078e00ff */
[----:B------:R-:W-:Y:S01]  /*5c80*/  LOP3.LUT R93, R93, 0x4, RZ, 0xc0, !PT ;  /* 0x000000045d5d7812 */ /* 0x000fe200078ec0ff */
[----:B------:R-:W-:Y:S01]  /*5c90*/  UIADD3 UR53, UPT, UPT, UR49, 0x200, URZ ;  /* 0x0000020031357890 */ /* 0x000fe2000fffe0ff */
[----:B------:R-:W-:-:S02]  /*5ca0*/  LOP3.LUT R99, R3, 0x18, R99, 0xf8, !PT ;  /* 0x0000001803637812 */ /* 0x000fc400078ef863 */
[----:B------:R-:W-:Y:S01]  /*5cb0*/  CS2R R96, SRZ ;  /* 0x0000000000607805 */ /* 0x000fe2000001ff00 */
[----:B------:R-:W2:Y:S01]  /*5cc0*/  LDC R42, c[0x0][0xf0c] ;  /* 0x0003c300ff2a7b82 */ /* 0x000ea20000000800 */
[----:B------:R-:W-:Y:S01]  /*5cd0*/  LOP3.LUT R46, R46, 0x600000, RZ, 0xc0, !PT ;  /* 0x006000002e2e7812 */ /* 0x000fe200078ec0ff */
[----:B------:R-:W-:Y:S01]  /*5ce0*/  IMAD.MOV.U32 R103, RZ, RZ, RZ ;  /* 0x000000ffff677224 */ /* 0x000fe200078e00ff */
[----:B------:R-:W-:Y:S01]  /*5cf0*/  IADD3 R98, PT, PT, -R93, 0x2, RZ ;  /* 0x000000025d627810 */ /* 0x000fe20007ffe1ff */
[----:B------:R-:W-:Y:S01]  /*5d00*/  IMAD.MOV R94, RZ, RZ, -R94 ;  /* 0x000000ffff5e7224 */ /* 0x000fe200078e0a5e */
[----:B------:R-:W-:Y:S01]  /*5d10*/  LOP3.LUT R99, R99, 0xf20, R2, 0xf8, !PT ;  /* 0x00000f2063637812 */ /* 0x000fe200078ef802 */
[----:B------:R-:W-:Y:S01]  /*5d20*/  IMAD.MOV R93, RZ, RZ, -R93 ;  /* 0x000000ffff5d7224 */ /* 0x000fe200078e0a5d */
[----:B------:R-:W3:Y:S01]  /*5d30*/  LDCU.64 UR54, c[0x0][0x348] ;  /* 0x00006900ff3677ac */ /* 0x000ee20008000a00 */
[----:B------:R-:W4:Y:S01]  /*5d40*/  LDC R89, c[0x0][0xf20] ;  /* 0x0003c800ff597b82 */ /* 0x000f220000000800 */
[----:B------:R-:W3:Y:S01]  /*5d50*/  LDS R0, [UR49+0x1c0] ;  /* 0x0001c031ff007984 */ /* 0x000ee20008000800 */
[----:B------:R-:W-:Y:S01]  /*5d60*/  IMAD.SHL.U32 R98, R98, 0x10, RZ ;  /* 0x0000001062627824 */ /* 0x000fe200078e00ff */
[----:B------:R-:W-:Y:S01]  /*5d70*/  LEA R99, R99, UR53, 0x1 ;  /* 0x0000003563637c11 */ /* 0x000fe2000f8e08ff */
[----:B------:R-:W-:Y:S01]  /*5d80*/  UMOV UR52, 0x1 ;  /* 0x0000000100347882 */ /* 0x000fe20000000000 */
[----:B------:R-:W-:Y:S01]  /*5d90*/  UMOV UR56, URZ ;  /* 0x000000ff00387c82 */ /* 0x000fe20008000000 */
[----:B------:R-:W1:Y:S02]  /*5da0*/  LDCU.64 UR40, c[0x0][0xc88] ;  /* 0x00019100ff2877ac */ /* 0x000e640008000a00 */
[----:B------:R-:W1:Y:S01]  /*5db0*/  LDC R41, c[0x0][0xf30] ;  /* 0x0003cc00ff297b82 */ /* 0x000e620000000800 */
[----:B------:R-:W1:Y:S01]  /*5dc0*/  LDCU.64 UR42, c[0x0][0xc90] ;  /* 0x00019200ff2a77ac */ /* 0x000e620008000a00 */
[----:B------:R-:W-:Y:S01]  /*5dd0*/  UMOV UR51, URZ ;  /* 0x000000ff00337c82 */ /* 0x000fe20008000000 */
[----:B------:R-:W-:-:S05]  /*5de0*/  UMOV UR50, URZ ;  /* 0x000000ff00327c82 */ /* 0x000fca0008000000 */
[----:B------:R-:W1:Y:S08]  /*5df0*/  LDC.64 R84, c[0x0][0xf10] ;  /* 0x0003c400ff547b82 */ /* 0x000e700000000a00 */
[----:B------:R-:W1:Y:S08]  /*5e00*/  LDC.64 R38, c[0x0][0xf18] ;  /* 0x0003c600ff267b82 */ /* 0x000e700000000a00 */
[----:B------:R-:W1:Y:S08]  /*5e10*/  LDC.64 R36, c[0x0][0xf28] ;  /* 0x0003ca00ff247b82 */ /* 0x000e700000000a00 */
[----:B------:R-:W1:Y:S01]  /*5e20*/  LDC.64 R82, c[0x0][0xcb0] ;  /* 0x00032c00ff527b82 */ /* 0x000e620000000a00 */
[----:B---3--:R-:W-:-:S07]  /*5e30*/  IMAD.IADD R46, R0, 0x1, R46 ;  /* 0x00000001002e7824 */ /* 0x008fce00078e022e */
[----:B------:R-:W3:Y:S08]  /*5e40*/  LDC.64 R80, c[0x0][0xca8] ;  /* 0x00032a00ff507b82 */ /* 0x000ef00000000a00 */
[----:B--2-4-:R-:W1:Y:S02]  /*5e50*/  LDC R90, c[0x0][0x374] ;  /* 0x0000dd00ff5a7b82 */ /* 0x014e640000000800 */
.L_x_133:
[C---:B------:R-:W-:Y:S02]  /*5e60*/  LEA R0, R103.reuse, UR49, 0x3 ;  /* 0x0000003167007c11 */ /* 0x040fe4000f8e18ff */
[----:B------:R-:W-:Y:S02]  /*5e70*/  SHF.L.U32 R2, R96, 0x1f, RZ ;  /* 0x0000001f60027819 */ /* 0x000fe400000006ff */
[----:B------:R-:W-:Y:S02]  /*5e80*/  LEA R16, R103, UR49, 0x4 ;  /* 0x0000003167107c11 */ /* 0x000fe4000f8e20ff */
[----:B------:R-:W2:Y:S02]  /*5e90*/  SYNCS.PHASECHK.TRANS64.TRYWAIT P0, [R0+URZ+0x130], R2 ;  /* 0x00013002000075a7 */ /* 0x000ea400080011ff */
[----:B--2---:R-:W-:Y:S05]  /*5ea0*/  @!P0 BRA `(.L_x_103) ;  /* 0x0000003400508947 */ /* 0x004fea0003800000 */
.L_x_193:
[----:B------:R-:W4:Y:S01]  /*5eb0*/  LDC.64 R10, c[0x0][0xf10] ;  /* 0x0003c400ff0a7b82 */ /* 0x000f220000000a00 */
[----:B------:R-:W3:Y:S01]  /*5ec0*/  LDS.128 R16, [R16+0x1a0] ;  /* 0x0001a00010107984 */ /* 0x000ee20000000c00 */
[----:B-1----:R-:W-:Y:S01]  /*5ed0*/  ISETP.NE.AND P1, PT, R41, 0x1, PT ;  /* 0x000000012900780c */ /* 0x002fe20003f25270 */
[----:B--2---:R-:W-:Y:S01]  /*5ee0*/  VIADD R0, R0, 0x140 ;  /* 0x0000014000007836 */ /* 0x004fe20000000000 */
[----:B------:R-:W-:Y:S04]  /*5ef0*/  ISETP.GE.AND P0, PT, R40, 0x1, PT ;  /* 0x000000012800780c */ /* 0x000fe80003f06270 */
[----:B------:R-:W1:Y:S01]  /*5f00*/  LDC.64 R8, c[0x0][0xf18] ;  /* 0x0003c600ff087b82 */ /* 0x000e620000000a00 */
[----:B------:R-:W-:Y:S01]  /*5f10*/  PRMT R0, RZ, 0x654, R0 ;  /* 0x00000654ff007816 */ /* 0x000fe20000000000 */
[----:B------:R-:W-:Y:S01]  /*5f20*/  @!PT LDS RZ, [RZ] ;  /* 0x00000000fffff984 */ /* 0x000fe20000000800 */
[----:B------:R-:W-:Y:S01]  /*5f30*/  @!PT LDS RZ, [RZ] ;  /* 0x00000000fffff984 */ /* 0x000fe20000000800 */
[----:B------:R-:W-:Y:S01]  /*5f40*/  @!PT LDS RZ, [RZ] ;  /* 0x00000000fffff984 */ /* 0x000fe20000000800 */
[----:B------:R-:W-:Y:S01]  /*5f50*/  @!PT LDS RZ, [RZ] ;  /* 0x00000000fffff984 */ /* 0x000fe20000000800 */
[----:B------:R2:W-:Y:S06]  /*5f60*/  MEMBAR.ALL.CTA ;  /* 0x0000000000007992 */ /* 0x0005ec0000008000 */
[----:B--2---:R-:W2:Y:S01]  /*5f70*/  FENCE.VIEW.ASYNC.S ;  /* 0x00000000000073c6 */ /* 0x004ea20000000000 */
[----:B------:R-:W1:Y:S08]  /*5f80*/  @!P1 LDC R12, c[0x0][0xf20] ;  /* 0x0003c800ff0c9b82 */ /* 0x000e700000000800 */
[----:B------:R-:W1:Y:S01]  /*5f90*/  @!P1 LDC R7, c[0x0][0xf0c] ;  /* 0x0003c300ff079b82 */ /* 0x000e620000000800 */
[----:B--2---:R2:W-:Y:S01]  /*5fa0*/  SYNCS.ARRIVE.TRANS64.RED.A1T0 RZ, [R0+URZ], RZ ;  /* 0x000000ff00ff79a7 */ /* 0x0045e200081004ff */
[----:B---3--:R-:W-:Y:S04]  /*5fb0*/  LOP3.LUT P4, RZ, R18, 0x1, RZ, 0xc0, !PT ;  /* 0x0000000112ff7812 */ /* 0x008fe8000788c0ff */
[----:B------:R-:W-:Y:S09]  /*5fc0*/  P2R R101, PR, RZ, 0x10 ;  /* 0x00000010ff657803 */ /* 0x000ff20000000000 */
[----:B------:R-:W-:Y:S02]  /*5fd0*/  @P4 MOV R44, R16 ;  /* 0x00000010002c4202 */ /* 0x000fe40000000f00 */
[----:B------:R-:W-:Y:S01]  /*5fe0*/  @P4 LOP3.LUT R43, R17, 0xffff, RZ, 0xc0, !PT ;  /* 0x0000ffff112b4812 */ /* 0x000fe200078ec0ff */
[----:B--2-4-:R-:W-:Y:S06]  /*5ff0*/  @!P0 BRA `(.L_x_104) ;  /* 0x0000000000a48947 */ /* 0x014fec0003800000 */
[----:B------:R-:W-:Y:S01]  /*6000*/  IMAD.HI.U32 R0, R90, R39, RZ ;  /* 0x000000275a007227 */ /* 0x000fe200078e00ff */
[----:B------:R-:W-:Y:S02]  /*6010*/  ISETP.NE.AND P0, PT, R38, 0x1, PT ;  /* 0x000000012600780c */ /* 0x000fe40003f05270 */
[----:B------:R-:W-:Y:S01]  /*6020*/  ISETP.NE.AND P2, PT, R40, 0x1, PT ;  /* 0x000000012800780c */ /* 0x000fe20003f45270 */
[----:B------:R-:W-:Y:S01]  /*6030*/  IMAD.HI.U32 R4, R91, R84, RZ ;  /* 0x000000545b047227 */ /* 0x000fe200078e00ff */
[----:B------:R-:W-:Y:S02]  /*6040*/  SHF.R.U32.HI R0, RZ, R89, R0 ;  /* 0x00000059ff007219 */ /* 0x000fe40000011600 */
[----:B------:R-:W-:Y:S01]  /*6050*/  ISETP.NE.AND P3, PT, R42, 0x1, PT ;  /* 0x000000012a00780c */ /* 0x000fe20003f65270 */
[----:B------:R-:W-:Y:S01]  /*6060*/  IMAD.HI.U32 R6, R43, R39, RZ ;  /* 0x000000272b067227 */ /* 0x000fe200078e00ff */
[-C--:B------:R-:W-:Y:S02]  /*6070*/  SHF.R.U32.HI R4, RZ, R85.reuse, R4 ;  /* 0x00000055ff047219 */ /* 0x080fe40000011604 */
        /* <DEDUP_REMOVED lines=14> */
[C---:B------:R-:W-:Y:S03]  /*6160*/  IMAD.HI.U32 R0, R3.reuse, R36, RZ ;  /* 0x0000002403007227 */ /* 0x040fe600078e00ff */
[C---:B------:R-:W-:Y:S02]  /*6170*/  ISETP.GE.OR P0, PT, R2.reuse, R5, P0 ;  /* 0x000000050200720c */ /* 0x040fe40000706670 */
[----:B------:R-:W-:Y:S04]  /*6180*/  SHF.R.U32.HI R0, RZ, R37, R0 ;  /* 0x00000025ff007219 */ /* 0x000fe80000011600 */
[C---:B------:R-:W-:Y:S05]  /*6190*/  SEL R6, R3.reuse, R0, !P2 ;  /* 0x0000000003067207 */ /* 0x040fea0005000000 */
        /* <DEDUP_REMOVED lines=14> */
[----:B------:R-:W-:Y:S07]  /*6280*/  IMAD R43, R3, R38, R43 ;  /* 0x00000026032b7224 */ /* 0x000fee00078e022b */
.L_x_104:
[----:B------:R-:W-:Y:S01]  /*6290*/  @!P1 IMAD.HI.U32 R0, R44, R10, RZ ;  /* 0x0000000a2c009227 */ /* 0x000fe200078e00ff */
[----:B-1----:R-:W-:Y:S01]  /*62a0*/  @!P1 ISETP.NE.AND P0, PT, R8, 0x1, PT ;  /* 0x000000010800980c */ /* 0x002fe20003f05270 */
[----:B------:R-:W-:Y:S01]  /*62b0*/  ULOP3.LUT UP0, URZ, UR53, 0x1b0, URZ, 0xc0, !UPT ;  /* 0x000001b035ff7892 */ /* 0x000fe2000f80c0ff */
[----:B------:R-:W-:Y:S01]  /*62c0*/  @!P1 ISETP.NE.AND P2, PT, R7, 0x1, PT ;  /* 0x000000010700980c */ /* 0x000fe20003f45270 */
[----:B------:R-:W-:Y:S01]  /*62d0*/  @!P1 IMAD.HI.U32 R2, R43, R9, RZ ;  /* 0x000000092b029227 */ /* 0x000fe200078e00ff */
[----:B------:R-:W-:Y:S01]  /*62e0*/  @!P1 SHF.R.U32.HI R0, RZ, R11, R0 ;  /* 0x0000000bff009219 */ /* 0x000fe20000011600 */
[----:B------:R-:W-:Y:S01]  /*62f0*/  USHF.L.U32 UR38, UR27, 0x7, URZ ;  /* 0x000000071b267899 */ /* 0x000fe200080006ff */
[----:B------:R-:W-:Y:S01]  /*6300*/  R2UR UR37, R24 ;  /* 0x00000000182572ca */ /* 0x000fe200000e0000 */
[----:B------:R-:W-:Y:S01]  /*6310*/  VIADD R103, R103, 0x1 ;  /* 0x0000000167677836 */ /* 0x000fe20000000000 */
[----:B------:R-:W-:Y:S02]  /*6320*/  @!P1 SHF.R.U32.HI R2, RZ, R12, R2 ;  /* 0x0000000cff029219 */ /* 0x000fe40000011602 */
[----:B------:R-:W-:Y:S02]  /*6330*/  @!P1 SEL R3, R44, R0, !P2 ;  /* 0x000000002c039207 */ /* 0x000fe40005000000 */
[----:B------:R-:W-:Y:S02]  /*6340*/  @!P1 SEL R2, R43, R2, !P0 ;  /* 0x000000022b029207 */ /* 0x000fe40004000000 */
[----:B------:R-:W-:Y:S03]  /*6350*/  @P4 SHF.R.U32.HI R95, RZ, 0x10, R17 ;  /* 0x00000010ff5f4819 */ /* 0x000fe60000011611 */
[----:B------:R-:W-:Y:S02]  /*6360*/  @!P1 IMAD.IADD R0, R2, 0x1, -R3 ;  /* 0x0000000102009824 */ /* 0x000fe400078e0a03 */
[----:B------:R-:W-:Y:S01]  /*6370*/  @!P1 IMAD.IADD R2, R3, 0x1, -R2 ;  /* 0x0000000103029824 */ /* 0x000fe200078e0a02 */
[----:B------:R-:W-:Y:S01]  /*6380*/  USHF.L.U32 UR37, UR37, 0x6, URZ ;  /* 0x0000000625257899 */ /* 0x000fe200080006ff */
[----:B------:R-:W-:Y:S02]  /*6390*/  @!P1 IMAD R44, R0, R7, R44 ;  /* 0x00000007002c9224 */ /* 0x000fe400078e022c */
[----:B------:R-:W-:Y:S01]  /*63a0*/  @!P1 IMAD R43, R2, R8, R43 ;  /* 0x00000008022b9224 */ /* 0x000fe200078e022b */
[----:B------:R-:W-:Y:S08]  /*63b0*/  BRA.U !UP0, `(.L_x_105) ;  /* 0x00000001087c7547 */ /* 0x000ff0000b800000 */
[----:B------:R-:W1:Y:S01]  /*63c0*/  LDCU.64 UR8, c[0x4][0x80] ;  /* 0x01001000ff0877ac */ /* 0x000e620008000a00 */
[----:B------:R-:W-:Y:S01]  /*63d0*/  MOV R2, 0x0 ;  /* 0x0000000000027802 */ /* 0x000fe20000000f00 */
[----:B------:R-:W-:Y:S02]  /*63e0*/  HFMA2 R12, -RZ, RZ, 0, 5.9604644775390625e-08 ;  /* 0x00000001ff0c7431 */ /* 0x000fe400000001ff */
[----:B------:R-:W-:Y:S01]  /*63f0*/  IMAD.MOV.U32 R8, RZ, RZ, 0x70 ;  /* 0x00000070ff087424 */ /* 0x000fe200078e00ff */
[----:B------:R2:W3:Y:S01]  /*6400*/  LDC.64 R14, c[0x4][R2] ;  /* 0x01000000020e7b82 */ /* 0x0004e20000000a00 */
[----:B------:R-:W4:Y:S01]  /*6410*/  LDCU.64 UR6, c[0x4][0x88] ;  /* 0x01001100ff0677ac */ /* 0x000f220008000a00 */
[----:B------:R-:W-:Y:S01]  /*6420*/  IMAD.MOV.U32 R13, RZ, RZ, RZ ;  /* 0x000000ffff0d7224 */ /* 0x000fe200078e00ff */
[----:B------:R-:W2:Y:S01]  /*6430*/  LDCU.64 UR4, c[0x4][0x8] ;  /* 0x01000100ff0477ac */ /* 0x000ea20008000a00 */
[----:B-1----:R-:W-:Y:S01]  /*6440*/  MOV R5, UR9 ;  /* 0x0000000900057c02 */ /* 0x002fe20008000f00 */
[----:B------:R-:W-:Y:S01]  /*6450*/  IMAD.U32 R4, RZ, RZ, UR8 ;  /* 0x00000008ff047e24 */ /* 0x000fe2000f8e00ff */
[----:B----4-:R-:W-:Y:S01]  /*6460*/  MOV R7, UR7 ;  /* 0x0000000700077c02 */ /* 0x010fe20008000f00 */
[----:B------:R-:W-:Y:S01]  /*6470*/  IMAD.U32 R6, RZ, RZ, UR6 ;  /* 0x00000006ff067e24 */ /* 0x000fe2000f8e00ff */
[----:B--2---:R-:W-:Y:S01]  /*6480*/  MOV R11, UR5 ;  /* 0x00000005000b7c02 */ /* 0x004fe20008000f00 */
[----:B------:R-:W-:Y:S02]  /*6490*/  IMAD.U32 R10, RZ, RZ, UR4 ;  /* 0x00000004ff0a7e24 */ /* 0x000fe4000f8e00ff */
[----:B------:R-:W-:Y:S07]  /*64a0*/  LEPC R20, `(.L_x_106) ;  /* 0x000000001014794e */ /* 0x000fee0000000000 */
[----:B---3-5:R-:W-:Y:S05]  /*64b0*/  CALL.ABS.NOINC R14 ;  /* 0x000000000e007343 */ /* 0x028fea0003c00000 */
.L_x_106:
[----:B------:R-:W1:Y:S01]  /*64c0*/  LDCU.64 UR8, c[0x4][0x80] ;  /* 0x01001000ff0877ac */ /* 0x000e620008000a00 */
[----:B------:R-:W2:Y:S01]  /*64d0*/  LDC.64 R2, c[0x4][R2] ;  /* 0x0100000002027b82 */ /* 0x000ea20000000a00 */
[----:B------:R-:W-:Y:S02]  /*64e0*/  HFMA2 R12, -RZ, RZ, 0, 5.9604644775390625e-08 ;  /* 0x00000001ff0c7431 */ /* 0x000fe400000001ff */
[----:B------:R-:W-:Y:S02]  /*64f0*/  IMAD.MOV.U32 R8, RZ, RZ, 0x70 ;  /* 0x00000070ff087424 */ /* 0x000fe400078e00ff */
[----:B------:R-:W-:Y:S01]  /*6500*/  IMAD.MOV.U32 R13, RZ, RZ, RZ ;  /* 0x000000ffff0d7224 */ /* 0x000fe200078e00ff */
[----:B------:R-:W3:Y:S01]  /*6510*/  LDCU.64 UR6, c[0x4][0x88] ;  /* 0x01001100ff0677ac */ /* 0x000ee20008000a00 */
[----:B------:R-:W4:Y:S01]  /*6520*/  LDCU.64 UR4, c[0x4][0x8] ;  /* 0x01000100ff0477ac */ /* 0x000f220008000a00 */
[----:B-1----:R-:W-:Y:S02]  /*6530*/  MOV R4, UR8 ;  /* 0x0000000800047c02 */ /* 0x002fe40008000f00 */
[----:B------:R-:W-:Y:S02]  /*6540*/  MOV R5, UR9 ;  /* 0x0000000900057c02 */ /* 0x000fe40008000f00 */
[----:B---3--:R-:W-:Y:S01]  /*6550*/  MOV R7, UR7 ;  /* 0x0000000700077c02 */ /* 0x008fe20008000f00 */
[----:B------:R-:W-:Y:S01]  /*6560*/  IMAD.U32 R6, RZ, RZ, UR6 ;  /* 0x00000006ff067e24 */ /* 0x000fe2000f8e00ff */
[----:B----4-:R-:W-:Y:S01]  /*6570*/  MOV R11, UR5 ;  /* 0x00000005000b7c02 */ /* 0x010fe20008000f00 */
[----:B------:R-:W-:Y:S02]  /*6580*/  IMAD.U32 R10, RZ, RZ, UR4 ;  /* 0x00000004ff0a7e24 */ /* 0x000fe4000f8e00ff */
[----:B------:R-:W-:Y:S07]  /*6590*/  LEPC R20, `(.L_x_105) ;  /* 0x000000001014794e */ /* 0x000fee0000000000 */
[----:B--2---:R-:W-:Y:S05]  /*65a0*/  CALL.ABS.NOINC R2 ;  /* 0x0000000002007343 */ /* 0x004fea0003c00000 */
.L_x_105:
[----:B------:R-:W-:Y:S01]  /*65b0*/  ISETP.NE.U32.AND P4, PT, R82, RZ, PT ;  /* 0x000000ff5200720c */ /* 0x000fe20003f85070 */
[----:B------:R-:W-:Y:S01]  /*65c0*/  UISETP.NE.AND UP2, UPT, UR48, URZ, UPT ;  /* 0x000000ff3000728c */ /* 0x000fe2000bf45270 */
[----:B------:R-:W-:Y:S01]  /*65d0*/  ISETP.NE.U32.AND P2, PT, RZ, UR40, PT ;  /* 0x00000028ff007c0c */ /* 0x000fe2000bf45070 */
[----:B------:R-:W-:Y:S01]  /*65e0*/  UISETP.NE.U32.AND UP1, UPT, UR42, URZ, UPT ;  /* 0x000000ff2a00728c */ /* 0x000fe2000bf25070 */
[----:B------:R-:W-:Y:S01]  /*65f0*/  ISETP.NE.AND.EX P4, PT, R83, RZ, PT, P4 ;  /* 0x000000ff5300720c */ /* 0x000fe20003f85340 */
[----:B------:R-:W-:Y:S01]  /*6600*/  UPLOP3.LUT UP0, UPT, UPT, UPT, UPT, 0x40, 0x4 ;  /* 0x000000000004789c */ /* 0x000fe20003f0e870 */
[----:B------:R-:W-:Y:S01]  /*6610*/  ISETP.NE.AND.EX P2, PT, RZ, UR41, PT, P2 ;  /* 0x00000029ff007c0c */ /* 0x000fe2000bf45320 */
[----:B------:R-:W-:Y:S01]  /*6620*/  UISETP.NE.AND.EX UP1, UPT, UR43, URZ, UPT, UP1 ;  /* 0x000000ff2b00728c */ /* 0x000fe2000bf25310 */
[----:B------:R-:W-:Y:S04]  /*6630*/  PLOP3.LUT P1, PT, PT, PT, UP2, 0x80, 0x8 ;  /* 0x000000000008781c */ /* 0x000fe80003f2f028 */
[----:B------:R-:W-:Y:S06]  /*6640*/  @UP2 UPLOP3.LUT UP0, UPT, UPT, UPT, UP1, 0x80, 0x8 ;  /* 0x000000000008289c */ /* 0x000fec0003f0f010 */
[----:B------:R-:W-:Y:S01]  /*6650*/  PLOP3.LUT P0, PT, PT, PT, UP0, 0x80, 0x8 ;  /* 0x000000000008781c */ /* 0x000fe20003f0f008 */
[----:B------:R-:W-:Y:S01]  /*6660*/  @!UPT UIADD3 URZ, UPT, UPT, URZ, URZ, URZ ;  /* 0x000000fffffff290 */ /* 0x000fe2000fffe0ff */
[----:B------:R-:W-:Y:S11]  /*6670*/  BRA.U !UP1, `(.L_x_107) ;  /* 0x0000000109387547 */ /* 0x000ff6000b800000 */
[----:B------:R-:W-:Y:S01]  /*6680*/  UISETP.NE.U32.AND UP0, UPT, UR40, URZ, UPT ;  /* 0x000000ff2800728c */ /* 0x000fe2000bf05070 */
[----:B------:R-:W-:Y:S02]  /*6690*/  HFMA2 R0, -RZ, RZ, 0, 5.9604644775390625e-08 ;  /* 0x00000001ff007431 */ /* 0x000fe400000001ff */
[----:B------:R-:W-:Y:S01]  /*66a0*/  IMAD.MOV.U32 R88, RZ, RZ, 0x1 ;  /* 0x00000001ff587424 */ /* 0x000fe200078e00ff */
[----:B------:R-:W-:Y:S06]  /*66b0*/  UISETP.NE.AND.EX UP0, UPT, UR41, URZ, UPT, UP0 ;  /* 0x000000ff2900728c */ /* 0x000fec000bf05300 */
[----:B------:R-:W-:Y:S05]  /*66c0*/  PLOP3.LUT P3, PT, PT, PT, UP0, 0x80, 0x8 ;  /* 0x000000000008781c */ /* 0x000fea0003f6f008 */
[----:B------:R-:W1:Y:S01]  /*66d0*/  @UP0 LDCU.64 UR6, c[0x0][0xc88] ;  /* 0x00019100ff0607ac */ /* 0x000e620008000a00 */
[----:B------:R-:W-:Y:S07]  /*66e0*/  @UP0 UIMAD UR4, UR44, UR42, URZ ;  /* 0x0000002a2c0402a4 */ /* 0x000fee000f8e02ff */
[----:B------:R-:W-:Y:S01]  /*66f0*/  @!P3 PRMT R88, R0, 0x7610, R88 ;  /* 0x000076100058b816 */ /* 0x000fe20000000058 */
[----:B-1----:R-:W-:Y:S03]  /*6700*/  @UP0 UIMAD.WIDE UR6, UR4, 0x4, UR6 ;  /* 0x00000004040608a5 */ /* 0x002fe6000f8e0206 */
[----:B------:R-:W1:Y:S03]  /*6710*/  @!UP0 LDCU UR4, c[0x0][0xc80] ;  /* 0x00019000ff0487ac */ /* 0x000e660008000800 */
[----:B------:R-:W-:Y:S01]  /*6720*/  IMAD.U32 R2, RZ, RZ, UR6 ;  /* 0x00000006ff027e24 */ /* 0x000fe2000f8e00ff */
[----:B------:R-:W-:Y:S05]  /*6730*/  MOV R3, UR7 ;  /* 0x0000000700037c02 */ /* 0x000fea0008000f00 */
[----:B-----5:R2:W5:Y:S02]  /*6740*/  @P3 LDG.E R49, desc[UR46][R2.64] ;  /* 0x0000002e02313981 */ /* 0x020564000c1e1900 */
[----:B-12---:R-:W-:Y:S02]  /*6750*/  @!P3 IMAD.U32 R49, RZ, RZ, UR4 ;  /* 0x00000004ff31be24 */ /* 0x006fe4000f8e00ff */
.L_x_107:
[----:B------:R-:W-:Y:S05]  /*6760*/  @!P4 BRA `(.L_x_108) ;  /* 0x000000000020c947 */ /* 0x000fea0003800000 */
[----:B------:R-:W-:Y:S04]  /*6770*/  ISETP.NE.U32.AND P3, PT, R80, RZ, PT ;  /* 0x000000ff5000720c */ /* 0x000fe80003f65070 */
[----:B------:R-:W-:Y:S11]  /*6780*/  ISETP.NE.AND.EX P3, PT, R81, RZ, PT, P3 ;  /* 0x000000ff5100720c */ /* 0x000ff60003f65330 */
[----:B------:R-:W-:Y:S02]  /*6790*/  @!UPT UIADD3 URZ, UPT, UPT, URZ, URZ, URZ ;  /* 0x000000fffffff290 */ /* 0x000fe4000fffe0ff */
[----:B------:R-:W1:Y:S01]  /*67a0*/  @P3 LDC.64 R2, c[0x0][0xca8] ;  /* 0x00032a00ff023b82 */ /* 0x000e620000000a00 */
[----:B------:R-:W-:Y:S04]  /*67b0*/  @P3 IMAD R0, R82, UR44, RZ ;  /* 0x0000002c52003c24 */ /* 0x000fe8000f8e02ff */
[----:B-1----:R-:W-:Y:S05]  /*67c0*/  @P3 IMAD.WIDE R2, R0, 0x4, R2 ;  /* 0x0000000400023825 */ /* 0x002fea00078e0202 */
[----:B-----5:R1:W5:Y:S02]  /*67d0*/  @P3 LDG.E R47, desc[UR46][R2.64] ;  /* 0x0000002e022f3981 */ /* 0x020364000c1e1900 */
[----:B-1----:R-:W2:Y:S02]  /*67e0*/  @!P3 LDC R47, c[0x0][0xca0] ;  /* 0x00032800ff2fbb82 */ /* 0x002ea40000000800 */
.L_x_108:
[----:B-----5:R-:W-:Y:S01]  /*67f0*/  FSETP.NEU.AND P3, PT, R49, RZ, PT ;  /* 0x000000ff3100720b */ /* 0x020fe20003f6d000 */
[----:B------:R-:W-:Y:S01]  /*6800*/  ULOP3.LUT UR4, UR52, 0x1, URZ, 0x3c, !UPT ;  /* 0x0000000134047892 */ /* 0x000fe2000f8e3cff */
[----:B------:R-:W-:Y:S01]  /*6810*/  SEL R4, RZ, 0xffffffff, P2 ;  /* 0xffffffffff047807 */ /* 0x000fe20001000000 */
[----:B------:R-:W-:Y:S01]  /*6820*/  IMAD.U32 R72, RZ, RZ, UR56 ;  /* 0x00000038ff487e24 */ /* 0x000fe2000f8e00ff */
[----:B------:R-:W-:Y:S01]  /*6830*/  @P1 LOP3.LUT P2, RZ, R88, 0xff, RZ, 0xc0, !PT ;  /* 0x000000ff58ff1812 */ /* 0x000fe2000784c0ff */
[----:B------:R-:W-:Y:S01]  /*6840*/  IMAD.SHL.U32 R106, R94, 0x10, RZ ;  /* 0x000000105e6a7824 */ /* 0x000fe200078e00ff */
[----:B------:R-:W-:Y:S01]  /*6850*/  @P1 SEL R0, RZ, 0xffffffff, P3 ;  /* 0xffffffffff001807 */ /* 0x000fe20001800000 */
[----:B------:R-:W-:Y:S01]  /*6860*/  IMAD.U32 R107, RZ, RZ, UR4 ;  /* 0x00000004ff6b7e24 */ /* 0x000fe2000f8e00ff */
[----:B------:R-:W-:Y:S01]  /*6870*/  LEA R73, R45, UR49, 0x3 ;  /* 0x000000312d497c11 */ /* 0x000fe2000f8e18ff */
[----:B------:R-:W-:Y:S01]  /*6880*/  IMAD.SHL.U32 R72, R72, 0x2000, RZ ;  /* 0x0000200048487824 */ /* 0x000fe200078e00ff */
[----:B------:R-:W-:Y:S01]  /*6890*/  @P0 SEL R0, R4, R0, !P2 ;  /* 0x0000000004000207 */ /* 0x000fe20005000000 */
[----:B------:R-:W-:Y:S01]  /*68a0*/  IMAD.SHL.U32 R105, R93, 0x10, RZ ;  /* 0x000000105d697824 */ /* 0x000fe200078e00ff */
[----:B------:R-:W-:Y:S01]  /*68b0*/  PLOP3.LUT P2, PT, PT, PT, UP1, 0x80, 0x8 ;  /* 0x000000000008781c */ /* 0x000fe20003f4f018 */
[----:B------:R-:W-:Y:S01]  /*68c0*/  IMAD.IADD R67, R99, 0x1, R72 ;  /* 0x0000000163437824 */ /* 0x000fe200078e0248 */
[----:B------:R-:W-:Y:S01]  /*68d0*/  @P1 LOP3.LUT R0, R0, 0x1, RZ, 0xc0, !PT ;  /* 0x0000000100001812 */ /* 0x000fe200078ec0ff */
[----:B------:R-:W-:Y:S01]  /*68e0*/  BSSY B1, `(.L_x_109) ;  /* 0x0000039000017945 */ /* 0x000fe20003800000 */
[----:B------:R-:W-:Y:S01]  /*68f0*/  LOP3.LUT P4, R102, R88, 0xff, RZ, 0xc0, !PT ;  /* 0x000000ff58667812 */ /* 0x000fe2000788c0ff */
[----:B------:R-:W-:Y:S01]  /*6900*/  IMAD.IADD R66, R67, 0x1, R106 ;  /* 0x0000000143427824 */ /* 0x000fe200078e026a */
[----:B------:R-:W-:Y:S01]  /*6910*/  ISETP.NE.U32.OR P5, PT, R0, 0x1, !P1 ;  /* 0x000000010000780c */ /* 0x000fe20004fa5470 */
[----:B------:R-:W-:Y:S01]  /*6920*/  IMAD.U32 R0, RZ, RZ, UR56 ;  /* 0x00000038ff007e24 */ /* 0x000fe2000f8e00ff */
[----:B------:R-:W-:Y:S01]  /*6930*/  SEL R3, RZ, 0xffffffff, P3 ;  /* 0xffffffffff037807 */ /* 0x000fe20001800000 */
[----:B------:R-:W-:Y:S01]  /*6940*/  IMAD.MOV.U32 R75, RZ, RZ, 0x1 ;  /* 0x00000001ff4b7424 */ /* 0x000fe200078e00ff */
[----:B------:R-:W-:Y:S01]  /*6950*/  P2R R104, PR, RZ, 0x20 ;  /* 0x00000020ff687803 */ /* 0x000fe20000000000 */
[----:B------:R-:W-:Y:S01]  /*6960*/  IMAD R48, R45, 0x40, R46 ;  /* 0x000000402d307824 */ /* 0x000fe200078e022e */
[----:B------:R-:W-:Y:S01]  /*6970*/  LEA R0, R0, UR49, 0x3 ;  /* 0x0000003100007c11 */ /* 0x000fe2000f8e18ff */
[----:B------:R-:W-:Y:S01]  /*6980*/  IMAD.U32 R74, RZ, RZ, UR56 ;  /* 0x00000038ff4a7e24 */ /* 0x000fe2000f8e00ff */
[----:B------:R-:W-:Y:S02]  /*6990*/  @P2 SEL R3, R4, R3, !P4 ;  /* 0x0000000304032207 */ /* 0x000fe40006000000 */
[----:B------:R-:W-:Y:S02]  /*69a0*/  CS2R R78, SRZ ;  /* 0x00000000004e7805 */ /* 0x000fe4000001ff00 */
[----:B------:R-:W-:Y:S02]  /*69b0*/  CS2R R76, SRZ ;  /* 0x00000000004c7805 */ /* 0x000fe4000001ff00 */
[----:B------:R-:W-:Y:S02]  /*69c0*/  CS2R R70, SRZ ;  /* 0x0000000000467805 */ /* 0x000fe4000001ff00 */
[----:B------:R-:W-:Y:S02]  /*69d0*/  LOP3.LUT R3, R3, 0x1, RZ, 0xc0, !PT ;  /* 0x0000000103037812 */ /* 0x000fe400078ec0ff */
[----:B------:R-:W-:Y:S02]  /*69e0*/  CS2R R68, SRZ ;  /* 0x0000000000447805 */ /* 0x000fe4000001ff00 */
[----:B------:R-:W-:Y:S02]  /*69f0*/  @P5 SHF.L.U32 R2, R107, 0x1f, RZ ;  /* 0x0000001f6b025819 */ /* 0x000fe400000006ff */
[----:B------:R-:W-:Y:S02]  /*6a00*/  CS2R R62, SRZ ;  /* 0x00000000003e7805 */ /* 0x000fe4000001ff00 */
[----:B------:R-:W-:Y:S02]  /*6a10*/  ISETP.NE.U32.AND P2, PT, R3, 0x1, PT ;  /* 0x000000010300780c */ /* 0x000fe40003f45070 */
[----:B------:R-:W-:Y:S01]  /*6a20*/  CS2R R60, SRZ ;  /* 0x00000000003c7805 */ /* 0x000fe2000001ff00 */
[----:B------:R1:W3:Y:S01]  /*6a30*/  @P5 SYNCS.PHASECHK.TRANS64.TRYWAIT P1, [R0+URZ+0xf0], R2 ;  /* 0x0000f002000055a7 */ /* 0x0002e200080211ff */
[----:B------:R-:W-:Y:S02]  /*6a40*/  CS2R R58, SRZ ;  /* 0x00000000003a7805 */ /* 0x000fe4000001ff00 */
[----:B------:R-:W-:Y:S02]  /*6a50*/  P2R R108, PR, RZ, 0x4 ;  /* 0x00000004ff6c7803 */ /* 0x000fe40000000000 */
[----:B------:R-:W-:Y:S01]  /*6a60*/  CS2R R56, SRZ ;  /* 0x0000000000387805 */ /* 0x000fe2000001ff00 */
[----:B------:R-:W-:Y:S02]  /*6a70*/  IMAD.IADD R65, R67, 0x1, R105 ;  /* 0x0000000143417824 */ /* 0x000fe400078e0269 */
[----:B------:R-:W-:Y:S01]  /*6a80*/  IMAD.IADD R64, R98, 0x1, R66 ;  /* 0x0000000162407824 */ /* 0x000fe200078e0242 */
[----:B-1----:R-:W-:Y:S04]  /*6a90*/  SHF.L.U32 R2, R97, 0x1f, RZ ;  /* 0x0000001f61027819 */ /* 0x002fe800000006ff */
[----:B------:R1:W4:Y:S01]  /*6aa0*/  SYNCS.PHASECHK.TRANS64.TRYWAIT P0, [R73+URZ+0x150], R2 ;  /* 0x00015002490075a7 */ /* 0x00032200080011ff */
[----:B---3--:R-:W-:Y:S01]  /*6ab0*/  @P5 SEL R75, RZ, 0x1, !P1 ;  /* 0x00000001ff4b5807 */ /* 0x008fe20004800000 */
[----:B-1----:R-:W-:Y:S06]  /*6ac0*/  @!P5 BRA `(.L_x_110) ;  /* 0x000000000068d947 */ /* 0x002fec0003800000 */
[----:B------:R-:W-:Y:S01]  /*6ad0*/  ISETP.NE.AND P1, PT, R75, RZ, PT ;  /* 0x000000ff4b00720c */ /* 0x000fe20003f25270 */
[----:B------:R-:W-:Y:S01]  /*6ae0*/  BSSY B0, `(.L_x_111) ;  /* 0x000000d000007945 */ /* 0x000fe20003800000 */
[----:B------:R-:W-:Y:S02]  /*6af0*/  CS2R R58, SRZ ;  /* 0x00000000003a7805 */ /* 0x000fe4000001ff00 */
[----:B------:R-:W-:Y:S02]  /*6b00*/  CS2R R56, SRZ ;  /* 0x0000000000387805 */ /* 0x000fe4000001ff00 */
[----:B------:R-:W-:Y:S02]  /*6b10*/  CS2R R62, SRZ ;  /* 0x00000000003e7805 */ /* 0x000fe4000001ff00 */
[----:B------:R-:W-:Y:S02]  /*6b20*/  CS2R R60, SRZ ;  /* 0x00000000003c7805 */ /* 0x000fe4000001ff00 */
[----:B------:R-:W-:Y:S02]  /*6b30*/  CS2R R70, SRZ ;  /* 0x0000000000467805 */ /* 0x000fe4000001ff00 */
[----:B------:R-:W-:Y:S02]  /*6b40*/  CS2R R68, SRZ ;  /* 0x0000000000447805 */ /* 0x000fe4000001ff00 */
[----:B------:R-:W-:Y:S02]  /*6b50*/  CS2R R78, SRZ ;  /* 0x00000000004e7805 */ /* 0x000fe4000001ff00 */
[----:B------:R-:W-:Y:S01]  /*6b60*/  CS2R R76, SRZ ;  /* 0x00000000004c7805 */ /* 0x000fe2000001ff00 */
[----:B------:R-:W-:Y:S06]  /*6b70*/  @P1 BRA `(.L_x_112) ;  /* 0x00000000000c1947 */ /* 0x000fec0003800000 */
[----:B------:R-:W-:Y:S04]  /*6b80*/  SHF.L.U32 R3, R107, 0x1f, RZ ;  /* 0x0000001f6b037819 */ /* 0x000fe800000006ff */
[----:B------:R-:W1:Y:S02]  /*6b90*/  SYNCS.PHASECHK.TRANS64.TRYWAIT P1, [R0+URZ+0xf0], R3 ;  /* 0x0000f003000075a7 */ /* 0x000e6400080211ff */
[----:B-1----:R-:W-:Y:S05]  /*6ba0*/  @!P1 BRA `(.L_x_113) ;  /* 0x0000002800249947 */ /* 0x002fea0003800000 */
.L_x_112:
[----:B------:R-:W-:Y:S05]  /*6bb0*/  BSYNC B0 ;  /* 0x0000000000007941 */ /* 0x000fea0003800000 */
.L_x_111:
[----:B------:R-:W-:Y:S01]  /*6bc0*/  ISETP.NE.AND P1, PT, R108, RZ, PT ;  /* 0x000000ff6c00720c */ /* 0x000fe20003f25270 */
[----:B------:R-:W-:Y:S04]  /*6bd0*/  UIADD3 UR5, UPT, UPT, UR56, 0x1, URZ ;  /* 0x0000000138057890 */ /* 0x000fe8000fffe0ff */
[----:B------:R-:W-:Y:S04]  /*6be0*/  UISETP.NE.AND UP0, UPT, UR5, 0x3, UPT ;  /* 0x000000030500788c */ /* 0x000fe8000bf05270 */
[----:B------:R-:W-:Y:S02]  /*6bf0*/  USEL UR4, URZ, 0x1, UP0 ;  /* 0x00000001ff047887 */ /* 0x000fe40008000000 */
[----:B------:R-:W-:Y:S02]  /*6c00*/  USEL UR5, UR5, URZ, UP0 ;  /* 0x000000ff05057287 */ /* 0x000fe40008000000 */
[----:B------:R3:W1:Y:S02]  /*6c10*/  @P1 LDS.128 R56, [R67] ;  /* 0x0000000043381984 */ /* 0x0006640000000c00 */
[----:B------:R-:W-:Y:S02]  /*6c20*/  LOP3.LUT R107, R107, UR4, RZ, 0x3c, !PT ;  /* 0x000000046b6b7c12 */ /* 0x000fe4000f8e3cff */
[----:B------:R3:W1:Y:S01]  /*6c30*/  @P1 LDS.128 R60, [R66+0x10] ;  /* 0x00001000423c1984 */ /* 0x0006620000000c00 */
[----:B------:R-:W-:Y:S03]  /*6c40*/  IMAD.U32 R74, RZ, RZ, UR5 ;  /* 0x00000005ff4a7e24 */ /* 0x000fe6000f8e00ff */
[----:B------:R3:W1:Y:S04]  /*6c50*/  @P1 LDS.128 R68, [R65+0x20] ;  /* 0x0000200041441984 */ /* 0x0006680000000c00 */
[----:B------:R3:W1:Y:S02]  /*6c60*/  @P1 LDS.128 R76, [R64+0x10] ;  /* 0x00001000404c1984 */ /* 0x0006640000000c00 */
.L_x_110:
[----:B------:R-:W-:Y:S05]  /*6c70*/  BSYNC B1 ;  /* 0x0000000000017941 */ /* 0x000fea0003800000 */
.L_x_109:
[----:B-1----:R-:W-:Y:S04]  /*6c80*/  SHF.R.U32.HI R0, RZ, 0x15, R48 ;  /* 0x00000015ff007819 */ /* 0x002fe80000011630 */
[----:B------:R-:W-:Y:S01]  /*6c90*/  LOP3.LUT P1, RZ, R0, 0x3, R92, 0x48, !PT ;  /* 0x0000000300ff7812 */ /* 0x000fe2000782485c */
[----:B------:R-:W-:Y:S01]  /*6ca0*/  @!UPT UIADD3 URZ, UPT, UPT, URZ, URZ, URZ ;  /* 0x000000fffffff290 */ /* 0x000fe2000fffe0ff */
[----:B----4-:R-:W-:Y:S11]  /*6cb0*/  @P0 BRA `(.L_x_114) ;  /* 0x0000000000080947 */ /* 0x010ff60003800000 */
[----:B------:R-:W1:Y:S02]  /*6cc0*/  SYNCS.PHASECHK.TRANS64.TRYWAIT P0, [R73+URZ+0x150], R2 ;  /* 0x00015002490075a7 */ /* 0x000e6400080011ff */
[----:B-1----:R-:W-:Y:S05]  /*6cd0*/  @!P0 BRA `(.L_x_115) ;  /* 0x0000002400ec8947 */ /* 0x002fea0003800000 */
.L_x_114:
[----:B------:R-:W-:Y:S05]  /*6ce0*/  @!P1 BRA `(.L_x_116) ;  /* 0x0000000000409947 */ /* 0x000fea0003800000 */
[----:B------:R-:W4:Y:S01]  /*6cf0*/  LDCU.64 UR8, c[0x4][0x70] ;  /* 0x01000e00ff0877ac */ /* 0x000f220008000a00 */
[----:B------:R-:W-:Y:S01]  /*6d00*/  MOV R3, 0x0 ;  /* 0x0000000000037802 */ /* 0x000fe20000000f00 */
[----:B------:R-:W-:Y:S02]  /*6d10*/  HFMA2 R12, -RZ, RZ, 0, 5.9604644775390625e-08 ;  /* 0x00000001ff0c7431 */ /* 0x000fe400000001ff */
[----:B------:R-:W-:Y:S02]  /*6d20*/  IMAD.MOV.U32 R8, RZ, RZ, 0x192 ;  /* 0x00000192ff087424 */ /* 0x000fe400078e00ff */
[----:B------:R-:W-:Y:S01]  /*6d30*/  IMAD.MOV.U32 R13, RZ, RZ, RZ ;  /* 0x000000ffff0d7224 */ /* 0x000fe200078e00ff */
[----:B------:R-:W5:Y:S01]  /*6d40*/  LDCU.64 UR6, c[0x4][0x78] ;  /* 0x01000f00ff0677ac */ /* 0x000f620008000a00 */
[----:B-1----:R-:W1:Y:S01]  /*6d50*/  LDC.64 R2, c[0x4][R3] ;  /* 0x0100000003027b82 */ /* 0x002e620000000a00 */
[----:B------:R-:W2:Y:S01]  /*6d60*/  LDCU.64 UR4, c[0x4][0x10] ;  /* 0x01000200ff0477ac */ /* 0x000ea20008000a00 */
[----:B----4-:R-:W-:Y:S01]  /*6d70*/  MOV R5, UR9 ;  /* 0x0000000900057c02 */ /* 0x010fe20008000f00 */
[----:B------:R-:W-:Y:S01]  /*6d80*/  IMAD.U32 R4, RZ, RZ, UR8 ;  /* 0x00000008ff047e24 */ /* 0x000fe2000f8e00ff */
[----:B-----5:R-:W-:Y:S01]  /*6d90*/  MOV R7, UR7 ;  /* 0x0000000700077c02 */ /* 0x020fe20008000f00 */
[----:B------:R-:W-:Y:S01]  /*6da0*/  IMAD.U32 R6, RZ, RZ, UR6 ;  /* 0x00000006ff067e24 */ /* 0x000fe2000f8e00ff */
[----:B--2---:R-:W-:Y:S01]  /*6db0*/  MOV R11, UR5 ;  /* 0x00000005000b7c02 */ /* 0x004fe20008000f00 */
[----:B------:R-:W-:Y:S02]  /*6dc0*/  IMAD.U32 R10, RZ, RZ, UR4 ;  /* 0x00000004ff0a7e24 */ /* 0x000fe4000f8e00ff */
[----:B------:R-:W-:Y:S07]  /*6dd0*/  LEPC R20, `(.L_x_116) ;  /* 0x000000001014794e */ /* 0x000fee0000000000 */
[----:B-1-3--:R-:W-:Y:S05]  /*6de0*/  CALL.ABS.NOINC R2 ;  /* 0x0000000002007343 */ /* 0x00afea0003c00000 */
.L_x_116:
[----:B------:R-:W-:Y:S01]  /*6df0*/  SHF.L.U32 R50, R56, 0x10, RZ ;  /* 0x0000001038327819 */ /* 0x000fe200000006ff */
[----:B------:R-:W-:Y:S05]  /*6e00*/  WARPSYNC.ALL ;  /* 0x0000000000007948 */ /* 0x000fea0003800000 */
[----:B------:R-:W-:Y:S01]  /*6e10*/  R2UR UR4, R48 ;  /* 0x00000000300472ca */ /* 0x000fe200000e0000 */
[----:B------:R-:W-:Y:S01]  /*6e20*/  BSSY.RECONVERGENT B0, `(.L_x_117) ;  /* 0x0000085000007945 */ /* 0x000fe20003800200 */
[----:B------:R-:W-:Y:S02]  /*6e30*/  LOP3.LUT R51, R56, 0xffff0000, RZ, 0xc0, !PT ;  /* 0xffff000038337812 */ /* 0x000fe400078ec0ff */
[----:B------:R-:W-:Y:S02]  /*6e40*/  SHF.L.U32 R52, R57, 0x10, RZ ;  /* 0x0000001039347819 */ /* 0x000fe400000006ff */
[----:B------:R-:W-:Y:S07]  /*6e50*/  ISETP.NE.AND P0, PT, R100, RZ, PT ;  /* 0x000000ff6400720c */ /* 0x000fee0003f05270 */
[----:B------:R-:W2:Y:S02]  /*6e60*/  LDTM.x32 R4, tmem[UR4] ;  /* 0x00000004000479ee */ /* 0x000ea400082c0000 */
[C---:B--2---:R-:W-:Y:S01]  /*6e70*/  FMUL R0, R47.reuse, R4 ;  /* 0x000000042f007220 */ /* 0x044fe20000400000 */
[C---:B-1----:R-:W-:Y:S01]  /*6e80*/  FMUL R2, R47.reuse, R5 ;  /* 0x000000052f027220 */ /* 0x042fe20000400000 */
[C---:B------:R-:W-:Y:S01]  /*6e90*/  FMUL R4, R47.reuse, R8 ;  /* 0x000000082f047220 */ /* 0x040fe20000400000 */
[C---:B------:R-:W-:Y:S01]  /*6ea0*/  FMUL R3, R47.reuse, R6 ;  /* 0x000000062f037220 */ /* 0x040fe20000400000 */
[C---:B------:R-:W-:Y:S01]  /*6eb0*/  FMUL R5, R47.reuse, R9 ;  /* 0x000000092f057220 */ /* 0x040fe20000400000 */
[C---:B------:R-:W-:Y:S01]  /*6ec0*/  FMUL R8, R47.reuse, R12 ;  /* 0x0000000c2f087220 */ /* 0x040fe20000400000 */
[C---:B------:R-:W-:Y:S01]  /*6ed0*/  FMUL R6, R47.reuse, R10 ;  /* 0x0000000a2f067220 */ /* 0x040fe20000400000 */
[C---:B------:R-:W-:Y:S01]  /*6ee0*/  FMUL R9, R47.reuse, R13 ;  /* 0x0000000d2f097220 */ /* 0x040fe20000400000 */
[----:B------:R-:W-:Y:S01]  /*6ef0*/  FMUL R12, R47, R16 ;  /* 0x000000102f0c7220 */ /* 0x000fe20000400000 */
[----:B------:R-:W-:Y:S01]  /*6f00*/  FFMA R0, R49, R50, R0 ;  /* 0x0000003231007223 */ /* 0x000fe20000000000 */
[C---:B------:R-:W-:Y:S01]  /*6f10*/  FMUL R10, R47.reuse, R14 ;  /* 0x0000000e2f0a7220 */ /* 0x040fe20000400000 */
[C---:B------:R-:W-:Y:S01]  /*6f20*/  FMUL R13, R47.reuse, R17 ;  /* 0x000000112f0d7220 */ /* 0x040fe20000400000 */
[----:B------:R-:W-:Y:S01]  /*6f30*/  FMUL R16, R47, R20 ;  /* 0x000000142f107220 */ /* 0x000fe20000400000 */
[----:B------:R-:W-:Y:S01]  /*6f40*/  FFMA R2, R49, R51, R2 ;  /* 0x0000003331027223 */ /* 0x000fe20000000002 */
[C---:B------:R-:W-:Y:S01]  /*6f50*/  FMUL R14, R47.reuse, R18 ;  /* 0x000000122f0e7220 */ /* 0x040fe20000400000 */
[C---:B------:R-:W-:Y:S01]  /*6f60*/  FMUL R17, R47.reuse, R21 ;  /* 0x000000152f117220 */ /* 0x040fe20000400000 */
[C---:B------:R-:W-:Y:S01]  /*6f70*/  FMUL R20, R47.reuse, R24 ;  /* 0x000000182f147220 */ /* 0x040fe20000400000 */
[C---:B------:R-:W-:Y:S01]  /*6f80*/  FMUL R18, R47.reuse, R22 ;  /* 0x000000162f127220 */ /* 0x040fe20000400000 */
[C---:B------:R-:W-:Y:S01]  /*6f90*/  FMUL R21, R47.reuse, R25 ;  /* 0x000000192f157220 */ /* 0x040fe20000400000 */
[C---:B------:R-:W-:Y:S01]  /*6fa0*/  FMUL R24, R47.reuse, R28 ;  /* 0x0000001c2f187220 */ /* 0x040fe20000400000 */
[C---:B------:R-:W-:Y:S01]  /*6fb0*/  FMUL R22, R47.reuse, R26 ;  /* 0x0000001a2f167220 */ /* 0x040fe20000400000 */
[C---:B------:R-:W-:Y:S01]  /*6fc0*/  FMUL R25, R47.reuse, R29 ;  /* 0x0000001d2f197220 */ /* 0x040fe20000400000 */
[----:B------:R-:W-:Y:S01]  /*6fd0*/  FMUL R28, R47, R32 ;  /* 0x000000202f1c7220 */ /* 0x000fe20000400000 */
[----:B------:R-:W-:Y:S01]  /*6fe0*/  LOP3.LUT R32, R57, 0xffff0000, RZ, 0xc0, !PT ;  /* 0xffff000039207812 */ /* 0x000fe200078ec0ff */
[C---:B------:R-:W-:Y:S01]  /*6ff0*/  FMUL R26, R47.reuse, R30 ;  /* 0x0000001e2f1a7220 */ /* 0x040fe20000400000 */
[----:B------:R-:W-:Y:S01]  /*7000*/  FMUL R29, R47, R33 ;  /* 0x000000212f1d7220 */ /* 0x000fe20000400000 */
[----:B------:R-:W-:Y:S01]  /*7010*/  SHF.L.U32 R33, R58, 0x10, RZ ;  /* 0x000000103a217819 */ /* 0x000fe200000006ff */
[----:B------:R-:W-:Y:S01]  /*7020*/  FFMA R3, R49, R52, R3 ;  /* 0x0000003431037223 */ /* 0x000fe20000000003 */
[----:B------:R-:W-:Y:S01]  /*7030*/  F2FP.BF16.F32.PACK_AB R52, R2, R0 ;  /* 0x000000000234723e */ /* 0x000fe200000010ff */
[----:B------:R-:W-:Y:S01]  /*7040*/  FMUL R7, R47, R7 ;  /* 0x000000072f077220 */ /* 0x000fe20000400000 */
[----:B------:R-:W-:Y:S01]  /*7050*/  SHF.L.U32 R0, R59, 0x10, RZ ;  /* 0x000000103b007819 */ /* 0x000fe200000006ff */
[----:B------:R-:W-:Y:S01]  /*7060*/  FMUL R30, R47, R34 ;  /* 0x000000222f1e7220 */ /* 0x000fe20000400000 */
[----:B------:R-:W-:Y:S01]  /*7070*/  LOP3.LUT R34, R58, 0xffff0000, RZ, 0xc0, !PT ;  /* 0xffff00003a227812 */ /* 0x000fe200078ec0ff */
[----:B------:R-:W-:Y:S01]  /*7080*/  FFMA R7, R49, R32, R7 ;  /* 0x0000002031077223 */ /* 0x000fe20000000007 */
[----:B------:R-:W-:Y:S01]  /*7090*/  LOP3.LUT R2, R59, 0xffff0000, RZ, 0xc0, !PT ;  /* 0xffff00003b027812 */ /* 0x000fe200078ec0ff */
[----:B------:R-:W-:Y:S01]  /*70a0*/  FFMA R4, R49, R33, R4 ;  /* 0x0000002131047223 */ /* 0x000fe20000000004 */
[----:B------:R-:W-:Y:S01]  /*70b0*/  FMUL R11, R47, R11 ;  /* 0x0000000b2f0b7220 */ /* 0x000fe20000400000 */
[----:B------:R-:W-:Y:S01]  /*70c0*/  FFMA R5, R49, R34, R5 ;  /* 0x0000002231057223 */ /* 0x000fe20000000005 */
[----:B------:R-:W-:Y:S01]  /*70d0*/  F2FP.BF16.F32.PACK_AB R53, R7, R3 ;  /* 0x000000030735723e */ /* 0x000fe200000010ff */
[C---:B------:R-:W-:Y:S01]  /*70e0*/  FFMA R6, R49.reuse, R0, R6 ;  /* 0x0000000031067223 */ /* 0x040fe20000000006 */
[C---:B------:R-:W-:Y:S01]  /*70f0*/  SHF.L.U32 R0, R60.reuse, 0x10, RZ ;  /* 0x000000103c007819 */ /* 0x040fe200000006ff */
[----:B------:R-:W-:Y:S01]  /*7100*/  FFMA R11, R49, R2, R11 ;  /* 0x00000002310b7223 */ /* 0x000fe2000000000b */
[----:B------:R-:W-:Y:S01]  /*7110*/  LOP3.LUT R2, R60, 0xffff0000, RZ, 0xc0, !PT ;  /* 0xffff00003c027812 */ /* 0x000fe200078ec0ff */
[----:B------:R-:W-:Y:S01]  /*7120*/  FMUL R15, R47, R15 ;  /* 0x0000000f2f0f7220 */ /* 0x000fe20000400000 */
[----:B------:R-:W-:Y:S01]  /*7130*/  SHF.L.U32 R3, R61, 0x10, RZ ;  /* 0x000000103d037819 */ /* 0x000fe200000006ff */
[----:B------:R-:W-:Y:S01]  /*7140*/  FFMA R8, R49, R0, R8 ;  /* 0x0000000031087223 */ /* 0x000fe20000000008 */
[----:B------:R-:W-:Y:S01]  /*7150*/  LOP3.LUT R0, R61, 0xffff0000, RZ, 0xc0, !PT ;  /* 0xffff00003d007812 */ /* 0x000fe200078ec0ff */
[C---:B------:R-:W-:Y:S01]  /*7160*/  FFMA R9, R49.reuse, R2, R9 ;  /* 0x0000000231097223 */ /* 0x040fe20000000009 */
[C---:B------:R-:W-:Y:S01]  /*7170*/  SHF.L.U32 R2, R62.reuse, 0x10, RZ ;  /* 0x000000103e027819 */ /* 0x040fe200000006ff */
[----:B------:R-:W-:Y:S01]  /*7180*/  FFMA R10, R49, R3, R10 ;  /* 0x00000003310a7223 */ /* 0x000fe2000000000a */
[----:B------:R-:W-:Y:S01]  /*7190*/  SHF.L.U32 R3, R63, 0x10, RZ ;  /* 0x000000103f037819 */ /* 0x000fe200000006ff */
[C---:B------:R-:W-:Y:S01]  /*71a0*/  FFMA R15, R49.reuse, R0, R15 ;  /* 0x00000000310f7223 */ /* 0x040fe2000000000f */
[----:B------:R-:W-:Y:S01]  /*71b0*/  LOP3.LUT R0, R62, 0xffff0000, RZ, 0xc0, !PT ;  /* 0xffff00003e007812 */ /* 0x000fe200078ec0ff */
[----:B------:R-:W-:Y:S01]  /*71c0*/  FFMA R12, R49, R2, R12 ;  /* 0x00000002310c7223 */ /* 0x000fe2000000000c */
[C---:B------:R-:W-:Y:S01]  /*71d0*/  SHF.L.U32 R2, R68.reuse, 0x10, RZ ;  /* 0x0000001044027819 */ /* 0x040fe200000006ff */
[----:B------:R-:W-:Y:S01]  /*71e0*/  FMUL R19, R47, R19 ;  /* 0x000000132f137220 */ /* 0x000fe20000400000 */
[----:B------:R-:W-:Y:S01]  /*71f0*/  F2FP.BF16.F32.PACK_AB R54, R5, R4 ;  /* 0x000000040536723e */ /* 0x000fe200000010ff */
[----:B------:R-:W-:Y:S01]  /*7200*/  FFMA R13, R49, R0, R13 ;  /* 0x00000000310d7223 */ /* 0x000fe2000000000d */
[----:B------:R-:W-:Y:S01]  /*7210*/  LOP3.LUT R0, R63, 0xffff0000, RZ, 0xc0, !PT ;  /* 0xffff00003f007812 */ /* 0x000fe200078ec0ff */
[----:B------:R-:W-:Y:S01]  /*7220*/  FFMA R14, R49, R3, R14 ;  /* 0x00000003310e7223 */ /* 0x000fe2000000000e */
[----:B------:R-:W-:Y:S01]  /*7230*/  LOP3.LUT R3, R68, 0xffff0000, RZ, 0xc0, !PT ;  /* 0xffff000044037812 */ /* 0x000fe200078ec0ff */
[----:B------:R-:W-:Y:S01]  /*7240*/  FMUL R23, R47, R23 ;  /* 0x000000172f177220 */ /* 0x000fe20000400000 */
[----:B------:R-:W-:Y:S01]  /*7250*/  F2FP.BF16.F32.PACK_AB R55, R11, R6 ;  /* 0x000000060b37723e */ /* 0x000fe200000010ff */
[----:B------:R-:W-:Y:S01]  /*7260*/  FFMA R19, R49, R0, R19 ;  /* 0x0000000031137223 */ /* 0x000fe20000000013 */
[----:B------:R-:W-:Y:S01]  /*7270*/  SHF.L.U32 R0, R69, 0x10, RZ ;  /* 0x0000001045007819 */ /* 0x000fe200000006ff */
[----:B------:R-:W-:Y:S01]  /*7280*/  FFMA R16, R49, R2, R16 ;  /* 0x0000000231107223 */ /* 0x000fe20000000010 */
[----:B------:R-:W-:Y:S01]  /*7290*/  LOP3.LUT R2, R69, 0xffff0000, RZ, 0xc0, !PT ;  /* 0xffff000045027812 */ /* 0x000fe200078ec0ff */
[----:B------:R-:W-:Y:S01]  /*72a0*/  FFMA R17, R49, R3, R17 ;  /* 0x0000000331117223 */ /* 0x000fe20000000011 */
[----:B------:R-:W-:Y:S01]  /*72b0*/  SHF.L.U32 R3, R71, 0x10, RZ ;  /* 0x0000001047037819 */ /* 0x000fe200000006ff */
[----:B------:R-:W-:Y:S01]  /*72c0*/  FFMA R18, R49, R0, R18 ;  /* 0x0000000031127223 */ /* 0x000fe20000000012 */
[C---:B------:R-:W-:Y:S01]  /*72d0*/  SHF.L.U32 R0, R70.reuse, 0x10, RZ ;  /* 0x0000001046007819 */ /* 0x040fe200000006ff */
[----:B------:R1:W-:Y:S01]  /*72e0*/  STS.128 [R67], R52 ;  /* 0x0000003443007388 */ /* 0x0003e20000000c00 */
[----:B------:R-:W-:Y:S01]  /*72f0*/  F2FP.BF16.F32.PACK_AB R8, R9, R8 ;  /* 0x000000080908723e */ /* 0x000fe200000010ff */
[C---:B------:R-:W-:Y:S01]  /*7300*/  FFMA R23, R49.reuse, R2, R23 ;  /* 0x0000000231177223 */ /* 0x040fe20000000017 */
[----:B------:R-:W-:Y:S01]  /*7310*/  LOP3.LUT R2, R70, 0xffff0000, RZ, 0xc0, !PT ;  /* 0xffff000046027812 */ /* 0x000fe200078ec0ff */
[----:B------:R-:W-:Y:S01]  /*7320*/  FFMA R20, R49, R0, R20 ;  /* 0x0000000031147223 */ /* 0x000fe20000000014 */
[----:B------:R-:W-:Y:S01]  /*7330*/  LOP3.LUT R0, R71, 0xffff0000, RZ, 0xc0, !PT ;  /* 0xffff000047007812 */ /* 0x000fe200078ec0ff */
[----:B------:R-:W-:Y:S01]  /*7340*/  FMUL R27, R47, R27 ;  /* 0x0000001b2f1b7220 */ /* 0x000fe20000400000 */
[----:B------:R-:W-:Y:S01]  /*7350*/  F2FP.BF16.F32.PACK_AB R9, R15, R10 ;  /* 0x0000000a0f09723e */ /* 0x000fe200000010ff */
[C---:B------:R-:W-:Y:S01]  /*7360*/  FFMA R21, R49.reuse, R2, R21 ;  /* 0x0000000231157223 */ /* 0x040fe20000000015 */
[C---:B------:R-:W-:Y:S01]  /*7370*/  FFMA R22, R49.reuse, R3, R22 ;  /* 0x0000000331167223 */ /* 0x040fe20000000016 */
[----:B------:R-:W-:Y:S01]  /*7380*/  FFMA R27, R49, R0, R27 ;  /* 0x00000000311b7223 */ /* 0x000fe2000000001b */
[C---:B------:R-:W-:Y:S01]  /*7390*/  SHF.L.U32 R2, R76.reuse, 0x10, RZ ;  /* 0x000000104c027819 */ /* 0x040fe200000006ff */
[C---:B------:R-:W-:Y:S01]  /*73a0*/  FMUL R31, R47.reuse, R31 ;  /* 0x0000001f2f1f7220 */ /* 0x040fe20000400000 */
[----:B------:R-:W-:Y:S01]  /*73b0*/  LOP3.LUT R0, R76, 0xffff0000, RZ, 0xc0, !PT ;  /* 0xffff00004c007812 */ /* 0x000fe200078ec0ff */
[----:B------:R-:W-:Y:S01]  /*73c0*/  FMUL R35, R47, R35 ;  /* 0x000000232f237220 */ /* 0x000fe20000400000 */
[----:B------:R-:W-:Y:S01]  /*73d0*/  SHF.L.U32 R3, R77, 0x10, RZ ;  /* 0x000000104d037819 */ /* 0x000fe200000006ff */
[----:B------:R-:W-:Y:S01]  /*73e0*/  FFMA R24, R49, R2, R24 ;  /* 0x0000000231187223 */ /* 0x000fe20000000018 */
[----:B------:R-:W-:Y:S01]  /*73f0*/  F2FP.BF16.F32.PACK_AB R10, R13, R12 ;  /* 0x0000000c0d0a723e */ /* 0x000fe200000010ff */
[----:B------:R-:W-:Y:S01]  /*7400*/  FFMA R25, R49, R0, R25 ;  /* 0x0000000031197223 */ /* 0x000fe20000000019 */
[----:B------:R-:W-:Y:S01]  /*7410*/  F2FP.BF16.F32.PACK_AB R11, R19, R14 ;  /* 0x0000000e130b723e */ /* 0x000fe200000010ff */
[----:B------:R-:W-:Y:S01]  /*7420*/  FFMA R26, R49, R3, R26 ;  /* 0x00000003311a7223 */ /* 0x000fe2000000001a */
[----:B------:R-:W-:Y:S02]  /*7430*/  LOP3.LUT R0, R77, 0xffff0000, RZ, 0xc0, !PT ;  /* 0xffff00004d007812 */ /* 0x000fe400078ec0ff */
[C---:B------:R-:W-:Y:S01]  /*7440*/  SHF.L.U32 R2, R78.reuse, 0x10, RZ ;  /* 0x000000104e027819 */ /* 0x040fe200000006ff */
[----:B------:R1:W-:Y:S01]  /*7450*/  STS.128 [R66+0x10], R8 ;  /* 0x0000100842007388 */ /* 0x0003e20000000c00 */
[----:B------:R-:W-:Y:S01]  /*7460*/  LOP3.LUT R3, R78, 0xffff0000, RZ, 0xc0, !PT ;  /* 0xffff00004e037812 */ /* 0x000fe200078ec0ff */
[----:B------:R-:W-:Y:S01]  /*7470*/  FFMA R31, R49, R0, R31 ;  /* 0x00000000311f7223 */ /* 0x000fe2000000001f */
[----:B------:R-:W-:Y:S01]  /*7480*/  SHF.L.U32 R4, R79, 0x10, RZ ;  /* 0x000000104f047819 */ /* 0x000fe200000006ff */
[----:B------:R-:W-:Y:S01]  /*7490*/  FFMA R28, R49, R2, R28 ;  /* 0x00000002311c7223 */ /* 0x000fe2000000001c */
[----:B------:R-:W-:Y:S01]  /*74a0*/  F2FP.BF16.F32.PACK_AB R16, R17, R16 ;  /* 0x000000101110723e */ /* 0x000fe200000010ff */
[----:B------:R-:W-:Y:S01]  /*74b0*/  FFMA R29, R49, R3, R29 ;  /* 0x00000003311d7223 */ /* 0x000fe2000000001d */
[----:B------:R-:W-:Y:S01]  /*74c0*/  LOP3.LUT R5, R79, 0xffff0000, RZ, 0xc0, !PT ;  /* 0xffff00004f057812 */ /* 0x000fe200078ec0ff */
[----:B------:R-:W-:Y:S01]  /*74d0*/  FFMA R30, R49, R4, R30 ;  /* 0x00000004311e7223 */ /* 0x000fe2000000001e */
[----:B------:R-:W-:Y:S02]  /*74e0*/  F2FP.BF16.F32.PACK_AB R17, R23, R18 ;  /* 0x000000121711723e */ /* 0x000fe400000010ff */
[----:B------:R-:W-:Y:S01]  /*74f0*/  F2FP.BF16.F32.PACK_AB R18, R21, R20 ;  /* 0x000000141512723e */ /* 0x000fe200000010ff */
[----:B------:R-:W-:Y:S01]  /*7500*/  FFMA R35, R49, R5, R35 ;  /* 0x0000000531237223 */ /* 0x000fe20000000023 */
[----:B------:R-:W-:Y:S02]  /*7510*/  F2FP.BF16.F32.PACK_AB R19, R27, R22 ;  /* 0x000000161b13723e */ /* 0x000fe400000010ff */
[----:B------:R-:W-:Y:S02]  /*7520*/  F2FP.BF16.F32.PACK_AB R24, R25, R24 ;  /* 0x000000181918723e */ /* 0x000fe400000010ff */
[----:B------:R-:W-:Y:S01]  /*7530*/  F2FP.BF16.F32.PACK_AB R25, R31, R26 ;  /* 0x0000001a1f19723e */ /* 0x000fe200000010ff */
[----:B------:R1:W-:Y:S01]  /*7540*/  STS.128 [R65+0x20], R16 ;  /* 0x0000201041007388 */ /* 0x0003e20000000c00 */
[----:B------:R-:W-:Y:S02]  /*7550*/  F2FP.BF16.F32.PACK_AB R26, R29, R28 ;  /* 0x0000001c1d1a723e */ /* 0x000fe400000010ff */
[----:B------:R-:W-:Y:S05]  /*7560*/  F2FP.BF16.F32.PACK_AB R27, R35, R30 ;  /* 0x0000001e231b723e */ /* 0x000fea00000010ff */
[----:B------:R1:W-:Y:S01]  /*7570*/  STS.128 [R64+0x10], R24 ;  /* 0x0000101840007388 */ /* 0x0003e20000000c00 */
[----:B------:R-:W-:Y:S01]  /*7580*/  @!PT LDS RZ, [RZ] ;  /* 0x00000000fffff984 */ /* 0x000fe20000000800 */
[----:B------:R-:W-:Y:S01]  /*7590*/  @!PT LDS RZ, [RZ] ;  /* 0x00000000fffff984 */ /* 0x000fe20000000800 */
[----:B------:R-:W-:Y:S01]  /*75a0*/  @!PT LDS RZ, [RZ] ;  /* 0x00000000fffff984 */ /* 0x000fe20000000800 */
[----:B------:R-:W-:Y:S01]  /*75b0*/  @!PT LDS RZ, [RZ] ;  /* 0x00000000fffff984 */ /* 0x000fe20000000800 */
[----:B------:R2:W-:Y:S07]  /*75c0*/  MEMBAR.ALL.CTA ;  /* 0x0000000000007992 */ /* 0x0005ee0000008000 */
[----:B--2---:R-:W2:Y:S02]  /*75d0*/  FENCE.VIEW.ASYNC.S ;  /* 0x00000000000073c6 */ /* 0x004ea40000000000 */
[----:B--2---:R-:W-:Y:S06]  /*75e0*/  BAR.SYNC.DEFER_BLOCKING 0x1, 0x80 ;  /* 0x0042000000007b1d */ /* 0x004fec0000010000 */
[----:B------:R-:W-:Y:S05]  /*75f0*/  @P0 BRA `(.L_x_118) ;  /* 0x00000000001c0947 */ /* 0x000fea0003800000 */
[----:B------:R-:W-:Y:S01]  /*7600*/  R2UR UR4, R72 ;  /* 0x00000000480472ca */ /* 0x000fe200000e0000 */
[----:B------:R-:W-:Y:S01]  /*7610*/  UIADD3 UR6, UP0, UPT, UR54, 0xa80, URZ ;  /* 0x00000a8036067890 */ /* 0x000fe2000ff1e0ff */
[----:B------:R-:W-:Y:S03]  /*7620*/  UMOV UR39, UR44 ;  /* 0x0000002c00277c82 */ /* 0x000fe60008000000 */
[----:B------:R-:W-:Y:S08]  /*7630*/  UIADD3.X UR7, UPT, UPT, URZ, UR55, URZ, UP0, !UPT ;  /* 0x00000037ff077290 */ /* 0x000ff000087fe4ff */
[----:B------:R-:W-:Y:S09]  /*7640*/  UIADD3 UR36, UPT, UPT, UR49, 0x200, UR4 ;  /* 0x0000020031247890 */ /* 0x000ff2000fffe004 */
[----:B------:R2:W-:Y:S02]  /*7650*/  UTMASTG.3D [UR36], [UR6] ;  /* 0x00000024060073b5 */ /* 0x0005e40008010000 */
[----:B--2---:R0:W-:Y:S02]  /*7660*/  UTMACMDFLUSH ;  /* 0x00000000000079b7 */ /* 0x0041e40000000000 */
.L_x_118:
[----:B------:R-:W-:Y:S05]  /*7670*/  BSYNC.RECONVERGENT B0 ;  /* 0x0000000000007941 */ /* 0x000fea0003800200 */
.L_x_117:
[----:B------:R-:W-:Y:S01]  /*7680*/  UIADD3 UR36, UPT, UPT, UR56, 0x1, URZ ;  /* 0x0000000138247890 */ /* 0x000fe2000fffe0ff */
[----:B------:R-:W-:Y:S03]  /*7690*/  BSSY.RECONVERGENT B0, `(.L_x_119) ;  /* 0x0000005000007945 */ /* 0x000fe60003800200 */
[----:B------:R-:W-:Y:S04]  /*76a0*/  UISETP.NE.AND UP0, UPT, UR36, 0x3, UPT ;  /* 0x000000032400788c */ /* 0x000fe8000bf05270 */
[----:B------:R-:W-:Y:S01]  /*76b0*/  USEL UR39, UR36, URZ, UP0 ;  /* 0x000000ff24277287 */ /* 0x000fe20008000000 */
[----:B------:R-:W-:Y:S11]  /*76c0*/  @P0 BRA `(.L_x_120) ;  /* 0x0000000000040947 */ /* 0x000ff60003800000 */
[----:B------:R-:W-:Y:S04]  /*76d0*/  DEPBAR.LE SB0, 0x1 ;  /* 0x000080400000791a */ /* 0x000fe80000000000 */
.L_x_120:
[----:B------:R-:W-:Y:S05]  /*76e0*/  BSYNC.RECONVERGENT B0 ;  /* 0x0000000000007941 */ /* 0x000fea0003800200 */
.L_x_119:
[----:B------:R-:W-:Y:S01]  /*76f0*/  BAR.SYNC.DEFER_BLOCKING 0x1, 0x80 ;  /* 0x0042000000007b1d */ /* 0x000fe20000010000 */
[----:B------:R-:W-:Y:S01]  /*7700*/  ISETP.NE.AND P1, PT, R104, RZ, PT ;  /* 0x000000ff6800720c */ /* 0x000fe20003f25270 */
[----:B------:R-:W-:Y:S01]  /*7710*/  UISETP.NE.AND UP0, UPT, UR51, URZ, UPT ;  /* 0x000000ff3300728c */ /* 0x000fe2000bf05270 */
[----:B------:R-:W-:Y:S11]  /*7720*/  LEA R2, R74, UR49, 0x3 ;  /* 0x000000314a027c11 */ /* 0x000ff6000f8e18ff */
[----:B------:R-:W-:Y:S01]  /*7730*/  @P1 SHF.L.U32 R3, R107, 0x1f, RZ ;  /* 0x0000001f6b031819 */ /* 0x000fe200000006ff */
[----:B------:R-:W-:Y:S06]  /*7740*/  BRA.U !UP0, `(.L_x_121) ;  /* 0x0000000108247547 */ /* 0x000fec000b800000 */
[----:B------:R-:W-:Y:S01]  /*7750*/  IMAD.U32 R4, RZ, RZ, UR50 ;  /* 0x00000032ff047e24 */ /* 0x000fe2000f8e00ff */
[----:B------:R-:W-:Y:S01]  /*7760*/  MOV R0, UR45 ;  /* 0x0000002d00007c02 */ /* 0x000fe20008000f00 */
[----:B------:R-:W-:Y:S03]  /*7770*/  UIADD3 UR50, UPT, UPT, UR50, 0x1, URZ ;  /* 0x0000000132327890 */ /* 0x000fe6000fffe0ff */
[----:B------:R-:W-:Y:S01]  /*7780*/  @P1 LEA R4, R4, UR49, 0x3 ;  /* 0x0000003104041c11 */ /* 0x000fe2000f8e18ff */
[----:B------:R-:W-:Y:S04]  /*7790*/  UISETP.NE.AND UP0, UPT, UR50, 0x3, UPT ;  /* 0x000000033200788c */ /* 0x000fe8000bf05270 */
[----:B------:R-:W-:Y:S01]  /*77a0*/  @P1 VIADD R4, R4, 0x108 ;  /* 0x0000010804041836 */ /* 0x000fe20000000000 */
[----:B------:R-:W-:Y:S04]  /*77b0*/  USEL UR50, UR50, URZ, UP0 ;  /* 0x000000ff32327287 */ /* 0x000fe80008000000 */
[----:B------:R-:W-:Y:S04]  /*77c0*/  @P1 PRMT R0, R0, 0x654, R4 ;  /* 0x0000065400001816 */ /* 0x000fe80000000004 */
[----:B------:R2:W-:Y:S04]  /*77d0*/  @P1 SYNCS.ARRIVE.TRANS64.RED.A1T0 RZ, [R0+URZ], RZ ;  /* 0x000000ff00ff19a7 */ /* 0x0005e800081004ff */
.L_x_121:
[----:B------:R-:W4:Y:S01]  /*77e0*/  @P1 SYNCS.PHASECHK.TRANS64.TRYWAIT P0, [R2+URZ+0xf0], R3 ;  /* 0x0000f003020015a7 */ /* 0x000f2200080011ff */
[----:B------:R-:W-:Y:S01]  /*77f0*/  BSSY B1, `(.L_x_122) ;  /* 0x0000015000017945 */ /* 0x000fe20003800000 */
[----:B----4-:R-:W-:Y:S03]  /*7800*/  @P1 SEL R75, RZ, 0x1, !P0 ;  /* 0x00000001ff4b1807 */ /* 0x010fe60004000000 */
[----:B------:R-:W-:Y:S05]  /*7810*/  @!P1 BRA `(.L_x_123) ;  /* 0x0000000000489947 */ /* 0x000fea0003800000 */
[----:B------:R-:W-:Y:S01]  /*7820*/  ISETP.NE.AND P1, PT, R108, RZ, PT ;  /* 0x000000ff6c00720c */ /* 0x000fe20003f25270 */
[----:B------:R-:W-:Y:S01]  /*7830*/  BSSY B0, `(.L_x_124) ;  /* 0x000000a000007945 */ /* 0x000fe20003800000 */
[----:B------:R-:W-:Y:S11]  /*7840*/  ISETP.NE.AND P0, PT, R75, RZ, PT ;  /* 0x000000ff4b00720c */ /* 0x000ff60003f05270 */
[----:B------:R-:W-:Y:S04]  /*7850*/  @P1 IMAD R74, R74, 0x2000, R99 ;  /* 0x000020004a4a1824 */ /* 0x000fe800078e0263 */
[----:B------:R-:W-:Y:S01]  /*7860*/  @P1 IMAD.IADD R4, R106, 0x1, R74 ;  /* 0x000000016a041824 */ /* 0x000fe200078e024a */
[----:B------:R-:W-:Y:S03]  /*7870*/  @P1 IADD3 R3, PT, PT, R105, R74, RZ ;  /* 0x0000004a69031210 */ /* 0x000fe60007ffe0ff */
[----:B--2---:R-:W-:Y:S01]  /*7880*/  @P1 IMAD.IADD R0, R98, 0x1, R4 ;  /* 0x0000000162001824 */ /* 0x004fe200078e0204 */
[----:B------:R-:W-:Y:S06]  /*7890*/  @P0 BRA `(.L_x_125) ;  /* 0x00000000000c0947 */ /* 0x000fec0003800000 */
[----:B------:R-:W-:Y:S04]  /*78a0*/  SHF.L.U32 R107, R107, 0x1f, RZ ;  /* 0x0000001f6b6b7819 */ /* 0x000fe800000006ff */
[----:B------:R-:W2:Y:S02]  /*78b0*/  SYNCS.PHASECHK.TRANS64.TRYWAIT P0, [R2+URZ+0xf0], R107 ;  /* 0x0000f06b020075a7 */ /* 0x000ea400080011ff */
[----:B--2---:R-:W-:Y:S05]  /*78c0*/  @!P0 BRA `(.L_x_126) ;  /* 0x0000001c00048947 */ /* 0x004fea0003800000 */
.L_x_125:
[----:B------:R-:W-:Y:S05]  /*78d0*/  BSYNC B0 ;  /* 0x0000000000007941 */ /* 0x000fea0003800000 */
.L_x_124:
[----:B------:R-:W-:Y:S11]  /*78e0*/  ISETP.NE.AND P0, PT, R108, RZ, PT ;  /* 0x000000ff6c00720c */ /* 0x000ff60003f05270 */
[----:B------:R-:W-:Y:S02]  /*78f0*/  @!UPT UIADD3 URZ, UPT, UPT, URZ, URZ, URZ ;  /* 0x000000fffffff290 */ /* 0x000fe4000fffe0ff */
[----:B------:R4:W1:Y:S04]  /*7900*/  @P0 LDS.128 R56, [R74] ;  /* 0x000000004a380984 */ /* 0x0008680000000c00 */
[----:B------:R4:W1:Y:S04]  /*7910*/  @P0 LDS.128 R68, [R3+0x20] ;  /* 0x0000200003440984 */ /* 0x0008680000000c00 */
[----:B------:R4:W1:Y:S04]  /*7920*/  @P0 LDS.128 R60, [R4+0x10] ;  /* 0x00001000043c0984 */ /* 0x0008680000000c00 */
[----:B------:R4:W1:Y:S02]  /*7930*/  @P0 LDS.128 R76, [R0+0x10] ;  /* 0x00001000004c0984 */ /* 0x0008640000000c00 */
.L_x_123:
[----:B------:R-:W-:Y:S05]  /*7940*/  BSYNC B1 ;  /* 0x0000000000017941 */ /* 0x000fea0003800000 */
.L_x_122:
[----:B--2-4-:R-:W-:Y:S05]  /*7950*/  VIADD R0, R48, 0x20 ;  /* 0x0000002030007836 */ /* 0x014fea0000000000 */
[----:B------:R-:W-:Y:S04]  /*7960*/  SHF.R.U32.HI R0, RZ, 0x15, R0 ;  /* 0x00000015ff007819 */ /* 0x000fe80000011600 */
[----:B------:R-:W-:Y:S11]  /*7970*/  LOP3.LUT P0, RZ, R0, 0x3, R92, 0x48, !PT ;  /* 0x0000000300ff7812 */ /* 0x000ff6000780485c */
[----:B------:R-:W-:Y:S02]  /*7980*/  @!UPT UIADD3 URZ, UPT, UPT, URZ, URZ, URZ ;  /* 0x000000fffffff290 */ /* 0x000fe4000fffe0ff */
[----:B------:R-:W-:Y:S05]  /*7990*/  @!P0 BRA `(.L_x_127) ;  /* 0x0000000000408947 */ /* 0x000fea0003800000 */
[----:B------:R-:W2:Y:S01]  /*79a0*/  LDCU.64 UR8, c[0x4][0x70] ;  /* 0x01000e00ff0877ac */ /* 0x000ea20008000a00 */
[----:B------:R-:W-:Y:S01]  /*79b0*/  MOV R3, 0x0 ;  /* 0x0000000000037802 */ /* 0x000fe20000000f00 */
[----:B------:R-:W-:Y:S02]  /*79c0*/  HFMA2 R12, -RZ, RZ, 0, 5.9604644775390625e-08 ;  /* 0x00000001ff0c7431 */ /* 0x000fe400000001ff */
[----:B-1----:R-:W-:Y:S02]  /*79d0*/  IMAD.MOV.U32 R8, RZ, RZ, 0x192 ;  /* 0x00000192ff087424 */ /* 0x002fe400078e00ff */
[----:B------:R-:W-:Y:S01]  /*79e0*/  IMAD.MOV.U32 R13, RZ, RZ, RZ ;  /* 0x000000ffff0d7224 */ /* 0x000fe200078e00ff */
[----:B------:R-:W1:Y:S01]  /*79f0*/  LDCU.64 UR6, c[0x4][0x78] ;  /* 0x01000f00ff0677ac */ /* 0x000e620008000a00 */
[----:B------:R-:W4:Y:S01]  /*7a00*/  LDC.64 R2, c[0x4][R3] ;  /* 0x0100000003027b82 */ /* 0x000f220000000a00 */
[----:B------:R-:W5:Y:S01]  /*7a10*/  LDCU.64 UR4, c[0x4][0x10] ;  /* 0x01000200ff0477ac */ /* 0x000f620008000a00 */
[----:B--2---:R-:W-:Y:S01]  /*7a20*/  MOV R5, UR9 ;  /* 0x0000000900057c02 */ /* 0x004fe20008000f00 */
[----:B------:R-:W-:Y:S01]  /*7a30*/  IMAD.U32 R4, RZ, RZ, UR8 ;  /* 0x00000008ff047e24 */ /* 0x000fe2000f8e00ff */
[----:B-1----:R-:W-:Y:S01]  /*7a40*/  MOV R7, UR7 ;  /* 0x0000000700077c02 */ /* 0x002fe20008000f00 */
[----:B------:R-:W-:Y:S01]  /*7a50*/  IMAD.U32 R6, RZ, RZ, UR6 ;  /* 0x00000006ff067e24 */ /* 0x000fe2000f8e00ff */
[----:B-----5:R-:W-:Y:S01]  /*7a60*/  MOV R11, UR5 ;  /* 0x00000005000b7c02 */ /* 0x020fe20008000f00 */
[----:B------:R-:W-:Y:S02]  /*7a70*/  IMAD.U32 R10, RZ, RZ, UR4 ;  /* 0x00000004ff0a7e24 */ /* 0x000fe4000f8e00ff */
[----:B------:R-:W-:Y:S07]  /*7a80*/  LEPC R20, `(.L_x_127) ;  /* 0x000000001014794e */ /* 0x000fee0000000000 */
[----:B---34-:R-:W-:Y:S05]  /*7a90*/  CALL.ABS.NOINC R2 ;  /* 0x0000000002007343 */ /* 0x018fea0003c00000 */
.L_x_127:
[----:B------:R-:W-:Y:S01]  /*7aa0*/  ISETP.NE.AND P0, PT, R100, RZ, PT ;  /* 0x000000ff6400720c */ /* 0x000fe20003f05270 */
[----:B------:R-:W-:Y:S05]  /*7ab0*/  WARPSYNC.ALL ;  /* 0x0000000000007948 */ /* 0x000fea0003800000 */
[----:B------:R-:W-:Y:S01]  /*7ac0*/  R2UR UR4, R48 ;  /* 0x00000000300472ca */ /* 0x000fe200000e0000 */
[----:B------:R-:W-:Y:S01]  /*7ad0*/  USHF.L.U32 UR8, UR39, 0xd, URZ ;  /* 0x0000000d27087899 */ /* 0x000fe200080006ff */
[----:B------:R-:W-:Y:S01]  /*7ae0*/  R2UR UR5, R73 ;  /* 0x00000000490572ca */ /* 0x000fe200000e0000 */
[----:B------:R-:W-:Y:S01]  /*7af0*/  BSSY.RECONVERGENT B0, `(.L_x_128) ;  /* 0x000008e000007945 */ /* 0x000fe20003800200 */
[C---:B-1----:R-:W-:Y:S02]  /*7b00*/  SHF.L.U32 R0, R56.reuse, 0x10, RZ ;  /* 0x0000001038007819 */ /* 0x042fe400000006ff */
[----:B------:R-:W-:Y:S02]  /*7b10*/  LOP3.LUT R2, R56, 0xffff0000, RZ, 0xc0, !PT ;  /* 0xffff000038027812 */ /* 0x000fe400078ec0ff */
[C---:B------:R-:W-:Y:S02]  /*7b20*/  SHF.L.U32 R3, R57.reuse, 0x10, RZ ;  /* 0x0000001039037819 */ /* 0x040fe400000006ff */
[----:B------:R-:W-:Y:S02]  /*7b30*/  LOP3.LUT R48, R57, 0xffff0000, RZ, 0xc0, !PT ;  /* 0xffff000039307812 */ /* 0x000fe400078ec0ff */
[C---:B------:R-:W-:Y:S01]  /*7b40*/  SHF.L.U32 R50, R58.reuse, 0x10, RZ ;  /* 0x000000103a327819 */ /* 0x040fe200000006ff */
[----:B------:R-:W1:Y:S01]  /*7b50*/  LDTM.x32 R4, tmem[UR4+0x20] ;  /* 0x00002004000479ee */ /* 0x000e6200082c0000 */
[----:B------:R-:W-:Y:S01]  /*7b60*/  LOP3.LUT R51, R58, 0xffff0000, RZ, 0xc0, !PT ;  /* 0xffff00003a337812 */ /* 0x000fe200078ec0ff */
[----:B------:R-:W-:Y:S01]  /*7b70*/  NOP ;  /* 0x0000000000007918 */ /* 0x000fe20000000000 */
[C---:B------:R-:W-:Y:S01]  /*7b80*/  SHF.L.U32 R52, R59.reuse, 0x10, RZ ;  /* 0x000000103b347819 */ /* 0x040fe200000006ff */
[----:B------:R-:W-:Y:S01]  /*7b90*/  UIADD3 UR5, UPT, UPT, UR5, 0x160, URZ ;  /* 0x0000016005057890 */ /* 0x000fe2000fffe0ff */
[----:B------:R-:W-:Y:S02]  /*7ba0*/  LOP3.LUT R53, R59, 0xffff0000, RZ, 0xc0, !PT ;  /* 0xffff00003b357812 */ /* 0x000fe400078ec0ff */
[C---:B------:R-:W-:Y:S01]  /*7bb0*/  SHF.L.U32 R54, R60.reuse, 0x10, RZ ;  /* 0x000000103c367819 */ /* 0x040fe200000006ff */
[----:B------:R-:W-:Y:S01]  /*7bc0*/  UPRMT UR5, UR45, 0x654, UR5 ;  /* 0x000006542d057896 */ /* 0x000fe20008000005 */
[----:B------:R-:W-:Y:S02]  /*7bd0*/  LOP3.LUT R55, R60, 0xffff0000, RZ, 0xc0, !PT ;  /* 0xffff00003c377812 */ /* 0x000fe400078ec0ff */
[C---:B------:R-:W-:Y:S02]  /*7be0*/  SHF.L.U32 R56, R61.reuse, 0x10, RZ ;  /* 0x000000103d387819 */ /* 0x040fe400000006ff */
[----:B------:R-:W-:Y:S02]  /*7bf0*/  LOP3.LUT R57, R61, 0xffff0000, RZ, 0xc0, !PT ;  /* 0xffff00003d397812 */ /* 0x000fe400078ec0ff */
[C---:B------:R-:W-:Y:S02]  /*7c00*/  SHF.L.U32 R58, R62.reuse, 0x10, RZ ;  /* 0x000000103e3a7819 */ /* 0x040fe400000006ff */
[----:B------:R-:W-:Y:S01]  /*7c10*/  LOP3.LUT R59, R62, 0xffff0000, RZ, 0xc0, !PT ;  /* 0xffff00003e3b7812 */ /* 0x000fe200078ec0ff */
[----:B-1----:R-:W-:Y:S01]  /*7c20*/  SYNCS.ARRIVE.TRANS64.RED.A1T0 RZ, [UR5], RZ ;  /* 0x000000ffffff79a7 */ /* 0x002fe20008100405 */
[C---:B------:R-:W-:Y:S02]  /*7c30*/  SHF.L.U32 R60, R63.reuse, 0x10, RZ ;  /* 0x000000103f3c7819 */ /* 0x040fe400000006ff */
[----:B------:R-:W-:Y:S02]  /*7c40*/  LOP3.LUT R61, R63, 0xffff0000, RZ, 0xc0, !PT ;  /* 0xffff00003f3d7812 */ /* 0x000fe400078ec0ff */
[C---:B------:R-:W-:Y:S01]  /*7c50*/  SHF.L.U32 R62, R68.reuse, 0x10, RZ ;  /* 0x00000010443e7819 */ /* 0x040fe200000006ff */
[C---:B------:R-:W-:Y:S01]  /*7c60*/  FMUL R4, R47.reuse, R4 ;  /* 0x000000042f047220 */ /* 0x040fe20000400000 */
[----:B------:R-:W-:Y:S01]  /*7c70*/  LOP3.LUT R63, R68, 0xffff0000, RZ, 0xc0, !PT ;  /* 0xffff0000443f7812 */ /* 0x000fe200078ec0ff */
[----:B------:R-:W-:Y:S01]  /*7c80*/  FMUL R5, R47, R5 ;  /* 0x000000052f057220 */ /* 0x000fe20000400000 */
[----:B---3--:R-:W-:Y:S01]  /*7c90*/  SHF.L.U32 R64, R69, 0x10, RZ ;  /* 0x0000001045407819 */ /* 0x008fe200000006ff */
[----:B------:R-:W-:Y:S01]  /*7ca0*/  FMUL R6, R47, R6 ;  /* 0x000000062f067220 */ /* 0x000fe20000400000 */
[----:B------:R-:W-:Y:S01]  /*7cb0*/  LOP3.LUT R65, R69, 0xffff0000, RZ, 0xc0, !PT ;  /* 0xffff000045417812 */ /* 0x000fe200078ec0ff */
[----:B------:R-:W-:Y:S01]  /*7cc0*/  FMUL R7, R47, R7 ;  /* 0x000000072f077220 */ /* 0x000fe20000400000 */
[----:B------:R-:W-:Y:S01]  /*7cd0*/  SHF.L.U32 R66, R70, 0x10, RZ ;  /* 0x0000001046427819 */ /* 0x000fe200000006ff */
[----:B------:R-:W-:Y:S01]  /*7ce0*/  FFMA R4, R49, R0, R4 ;  /* 0x0000000031047223 */ /* 0x000fe20000000004 */
[C---:B------:R-:W-:Y:S01]  /*7cf0*/  SHF.L.U32 R74, R78.reuse, 0x10, RZ ;  /* 0x000000104e4a7819 */ /* 0x040fe200000006ff */
[----:B------:R-:W-:Y:S01]  /*7d00*/  FMUL R8, R47, R8 ;  /* 0x000000082f087220 */ /* 0x000fe20000400000 */
[----:B------:R-:W-:Y:S01]  /*7d10*/  LOP3.LUT R75, R78, 0xffff0000, RZ, 0xc0, !PT ;  /* 0xffff00004e4b7812 */ /* 0x000fe200078ec0ff */
[C---:B------:R-:W-:Y:S01]  /*7d20*/  FFMA R5, R49.reuse, R2, R5 ;  /* 0x0000000231057223 */ /* 0x040fe20000000005 */
[----:B------:R-:W-:Y:S01]  /*7d30*/  LOP3.LUT R67, R70, 0xffff0000, RZ, 0xc0, !PT ;  /* 0xffff000046437812 */ /* 0x000fe200078ec0ff */
[C---:B------:R-:W-:Y:S01]  /*7d40*/  FFMA R6, R49.reuse, R3, R6 ;  /* 0x0000000331067223 */ /* 0x040fe20000000006 */
[----:B------:R-:W-:Y:S01]  /*7d50*/  FFMA R7, R49, R48, R7 ;  /* 0x0000003031077223 */ /* 0x000fe20000000007 */
[----:B------:R-:W-:Y:S01]  /*7d60*/  IADD3 R78, PT, PT, R99, UR8, RZ ;  /* 0x00000008634e7c10 */ /* 0x000fe2000fffe0ff */
[----:B------:R-:W-:Y:S01]  /*7d70*/  FFMA R8, R49, R50, R8 ;  /* 0x0000003231087223 */ /* 0x000fe20000000008 */
[----:B------:R-:W-:Y:S01]  /*7d80*/  F2FP.BF16.F32.PACK_AB R4, R5, R4 ;  /* 0x000000040504723e */ /* 0x000fe200000010ff */
[----:B------:R-:W-:Y:S01]  /*7d90*/  FMUL R9, R47, R9 ;  /* 0x000000092f097220 */ /* 0x000fe20000400000 */
[----:B------:R-:W-:Y:S01]  /*7da0*/  F2FP.BF16.F32.PACK_AB R5, R7, R6 ;  /* 0x000000060705723e */ /* 0x000fe200000010ff */
[----:B------:R-:W-:Y:S01]  /*7db0*/  FMUL R0, R47, R10 ;  /* 0x0000000a2f007220 */ /* 0x000fe20000400000 */
[-C--:B------:R-:W-:Y:S01]  /*7dc0*/  IADD3 R106, PT, PT, R106, R78.reuse, RZ ;  /* 0x0000004e6a6a7210 */ /* 0x080fe20007ffe0ff */
[----:B------:R-:W-:Y:S01]  /*7dd0*/  FFMA R9, R49, R51, R9 ;  /* 0x0000003331097223 */ /* 0x000fe20000000009 */
[----:B------:R-:W-:Y:S01]  /*7de0*/  IADD3 R105, PT, PT, R105, R78, RZ ;  /* 0x0000004e69697210 */ /* 0x000fe20007ffe0ff */
[----:B------:R-:W-:Y:S01]  /*7df0*/  FFMA R0, R49, R52, R0 ;  /* 0x0000003431007223 */ /* 0x000fe20000000000 */
[C---:B------:R-:W-:Y:S01]  /*7e00*/  FMUL R2, R47.reuse, R11 ;  /* 0x0000000b2f027220 */ /* 0x040fe20000400000 */
[----:B------:R-:W-:Y:S01]  /*7e10*/  FMUL R3, R47, R12 ;  /* 0x0000000c2f037220 */ /* 0x000fe20000400000 */
[----:B------:R-:W-:Y:S01]  /*7e20*/  F2FP.BF16.F32.PACK_AB R6, R9, R8 ;  /* 0x000000080906723e */ /* 0x000fe200000010ff */
[----:B------:R-:W-:Y:S01]  /*7e30*/  FMUL R10, R47, R13 ;  /* 0x0000000d2f0a7220 */ /* 0x000fe20000400000 */
[C---:B------:R-:W-:Y:S01]  /*7e40*/  FFMA R2, R49.reuse, R53, R2 ;  /* 0x0000003531027223 */ /* 0x040fe20000000002 */
[----:B------:R-:W-:Y:S01]  /*7e50*/  FFMA R3, R49, R54, R3 ;  /* 0x0000003631037223 */ /* 0x000fe20000000003 */
[----:B------:R-:W-:Y:S01]  /*7e60*/  FMUL R11, R47, R14 ;  /* 0x0000000e2f0b7220 */ /* 0x000fe20000400000 */
[----:B------:R-:W-:Y:S01]  /*7e70*/  FFMA R10, R49, R55, R10 ;  /* 0x00000037310a7223 */ /* 0x000fe2000000000a */
[C---:B------:R-:W-:Y:S01]  /*7e80*/  FMUL R15, R47.reuse, R15 ;  /* 0x0000000f2f0f7220 */ /* 0x040fe20000400000 */
[C---:B------:R-:W-:Y:S01]  /*7e90*/  FMUL R12, R47.reuse, R16 ;  /* 0x000000102f0c7220 */ /* 0x040fe20000400000 */
[----:B------:R-:W-:Y:S01]  /*7ea0*/  FMUL R13, R47, R17 ;  /* 0x000000112f0d7220 */ /* 0x000fe20000400000 */
[----:B------:R-:W-:Y:S01]  /*7eb0*/  FFMA R11, R49, R56, R11 ;  /* 0x00000038310b7223 */ /* 0x000fe2000000000b */
[----:B------:R-:W-:Y:S01]  /*7ec0*/  FMUL R14, R47, R18 ;  /* 0x000000122f0e7220 */ /* 0x000fe20000400000 */
[----:B------:R-:W-:Y:S01]  /*7ed0*/  FFMA R15, R49, R57, R15 ;  /* 0x00000039310f7223 */ /* 0x000fe2000000000f */
[----:B------:R-:W-:Y:S01]  /*7ee0*/  FMUL R19, R47, R19 ;  /* 0x000000132f137220 */ /* 0x000fe20000400000 */
[----:B------:R-:W-:Y:S01]  /*7ef0*/  F2FP.BF16.F32.PACK_AB R7, R2, R0 ;  /* 0x000000000207723e */ /* 0x000fe200000010ff */
[----:B------:R-:W-:Y:S01]  /*7f00*/  FFMA R12, R49, R58, R12 ;  /* 0x0000003a310c7223 */ /* 0x000fe2000000000c */
[----:B------:R-:W-:Y:S01]  /*7f10*/  FMUL R16, R47, R20 ;  /* 0x000000142f107220 */ /* 0x000fe20000400000 */
[----:B------:R-:W-:Y:S01]  /*7f20*/  FFMA R13, R49, R59, R13 ;  /* 0x0000003b310d7223 */ /* 0x000fe2000000000d */
[----:B------:R-:W-:Y:S01]  /*7f30*/  FMUL R17, R47, R21 ;  /* 0x000000152f117220 */ /* 0x000fe20000400000 */
[----:B------:R1:W-:Y:S01]  /*7f40*/  STS.128 [R99+UR8], R4 ;  /* 0x0000000463007988 */ /* 0x0003e20008000c08 */
[----:B------:R-:W-:Y:S01]  /*7f50*/  SHF.L.U32 R68, R71, 0x10, RZ ;  /* 0x0000001047447819 */ /* 0x000fe200000006ff */
[----:B------:R-:W-:Y:S01]  /*7f60*/  FFMA R14, R49, R60, R14 ;  /* 0x0000003c310e7223 */ /* 0x000fe2000000000e */
[----:B------:R-:W-:Y:S01]  /*7f70*/  LOP3.LUT R69, R71, 0xffff0000, RZ, 0xc0, !PT ;  /* 0xffff000047457812 */ /* 0x000fe200078ec0ff */
[----:B------:R-:W-:Y:S01]  /*7f80*/  FMUL R18, R47, R22 ;  /* 0x000000162f127220 */ /* 0x000fe20000400000 */
[----:B------:R-:W-:Y:S01]  /*7f90*/  SHF.L.U32 R70, R76, 0x10, RZ ;  /* 0x000000104c467819 */ /* 0x000fe200000006ff */
[----:B------:R-:W-:Y:S01]  /*7fa0*/  FFMA R19, R49, R61, R19 ;  /* 0x0000003d31137223 */ /* 0x000fe20000000013 */
[----:B------:R-:W-:Y:S01]  /*7fb0*/  FMUL R23, R47, R23 ;  /* 0x000000172f177220 */ /* 0x000fe20000400000 */
[----:B------:R-:W-:Y:S01]  /*7fc0*/  FFMA R16, R49, R62, R16 ;  /* 0x0000003e31107223 */ /* 0x000fe20000000010 */
[----:B------:R-:W-:Y:S01]  /*7fd0*/  FMUL R20, R47, R24 ;  /* 0x000000182f147220 */ /* 0x000fe20000400000 */
[----:B------:R-:W-:Y:S01]  /*7fe0*/  FFMA R17, R49, R63, R17 ;  /* 0x0000003f31117223 */ /* 0x000fe20000000011 */
[----:B------:R-:W-:Y:S01]  /*7ff0*/  FMUL R21, R47, R25 ;  /* 0x000000192f157220 */ /* 0x000fe20000400000 */
[----:B------:R-:W-:Y:S01]  /*8000*/  FFMA R18, R49, R64, R18 ;  /* 0x0000004031127223 */ /* 0x000fe20000000012 */
[----:B------:R-:W-:Y:S01]  /*8010*/  FMUL R22, R47, R26 ;  /* 0x0000001a2f167220 */ /* 0x000fe20000400000 */
[----:B------:R-:W-:Y:S01]  /*8020*/  F2FP.BF16.F32.PACK_AB R8, R10, R3 ;  /* 0x000000030a08723e */ /* 0x000fe200000010ff */
[----:B------:R-:W-:Y:S01]  /*8030*/  FFMA R23, R49, R65, R23 ;  /* 0x0000004131177223 */ /* 0x000fe20000000017 */
[----:B------:R-:W-:Y:S01]  /*8040*/  F2FP.BF16.F32.PACK_AB R9, R15, R11 ;  /* 0x0000000b0f09723e */ /* 0x000fe200000010ff */
[----:B------:R-:W-:Y:S01]  /*8050*/  FMUL R27, R47, R27 ;  /* 0x0000001b2f1b7220 */ /* 0x000fe20000400000 */
[----:B------:R-:W-:Y:S01]  /*8060*/  F2FP.BF16.F32.PACK_AB R10, R13, R12 ;  /* 0x0000000c0d0a723e */ /* 0x000fe200000010ff */
[----:B------:R-:W-:Y:S01]  /*8070*/  FFMA R20, R49, R66, R20 ;  /* 0x0000004231147223 */ /* 0x000fe20000000014 */
[----:B------:R-:W-:Y:S01]  /*8080*/  F2FP.BF16.F32.PACK_AB R11, R19, R14 ;  /* 0x0000000e130b723e */ /* 0x000fe200000010ff */
[----:B------:R-:W-:Y:S01]  /*8090*/  FMUL R24, R47, R28 ;  /* 0x0000001c2f187220 */ /* 0x000fe20000400000 */
[----:B------:R-:W-:Y:S01]  /*80a0*/  LOP3.LUT R71, R76, 0xffff0000, RZ, 0xc0, !PT ;  /* 0xffff00004c477812 */ /* 0x000fe200078ec0ff */
[----:B------:R-:W-:Y:S01]  /*80b0*/  FFMA R21, R49, R67, R21 ;  /* 0x0000004331157223 */ /* 0x000fe20000000015 */
[----:B------:R-:W-:Y:S01]  /*80c0*/  SHF.L.U32 R72, R77, 0x10, RZ ;  /* 0x000000104d487819 */ /* 0x000fe200000006ff */
[----:B------:R1:W-:Y:S01]  /*80d0*/  STS.128 [R106+0x10], R8 ;  /* 0x000010086a007388 */ /* 0x0003e20000000c00 */
[----:B------:R-:W-:Y:S01]  /*80e0*/  FMUL R25, R47, R29 ;  /* 0x0000001d2f197220 */ /* 0x000fe20000400000 */
[----:B------:R-:W-:Y:S01]  /*80f0*/  FFMA R22, R49, R68, R22 ;  /* 0x0000004431167223 */ /* 0x000fe20000000016 */
[----:B------:R-:W-:Y:S01]  /*8100*/  LOP3.LUT R73, R77, 0xffff0000, RZ, 0xc0, !PT ;  /* 0xffff00004d497812 */ /* 0x000fe200078ec0ff */
[----:B------:R-:W-:Y:S01]  /*8110*/  FMUL R26, R47, R30 ;  /* 0x0000001e2f1a7220 */ /* 0x000fe20000400000 */
[----:B------:R-:W-:Y:S01]  /*8120*/  FFMA R27, R49, R69, R27 ;  /* 0x00000045311b7223 */ /* 0x000fe2000000001b */
[----:B------:R-:W-:Y:S01]  /*8130*/  FMUL R31, R47, R31 ;  /* 0x0000001f2f1f7220 */ /* 0x000fe20000400000 */
[----:B------:R-:W-:Y:S01]  /*8140*/  FFMA R24, R49, R70, R24 ;  /* 0x0000004631187223 */ /* 0x000fe20000000018 */
[----:B------:R-:W-:Y:S01]  /*8150*/  FMUL R28, R47, R32 ;  /* 0x000000202f1c7220 */ /* 0x000fe20000400000 */
[----:B------:R-:W-:Y:S01]  /*8160*/  FFMA R25, R49, R71, R25 ;  /* 0x0000004731197223 */ /* 0x000fe20000000019 */
[----:B------:R-:W-:Y:S01]  /*8170*/  SHF.L.U32 R76, R79, 0x10, RZ ;  /* 0x000000104f4c7819 */ /* 0x000fe200000006ff */
[----:B------:R-:W-:Y:S01]  /*8180*/  FMUL R29, R47, R33 ;  /* 0x000000212f1d7220 */ /* 0x000fe20000400000 */
[----:B------:R-:W-:Y:S01]  /*8190*/  F2FP.BF16.F32.PACK_AB R16, R17, R16 ;  /* 0x000000101110723e */ /* 0x000fe200000010ff */
[----:B------:R-:W-:Y:S01]  /*81a0*/  FFMA R26, R49, R72, R26 ;  /* 0x00000048311a7223 */ /* 0x000fe2000000001a */
[----:B------:R-:W-:Y:S01]  /*81b0*/  LOP3.LUT R77, R79, 0xffff0000, RZ, 0xc0, !PT ;  /* 0xffff00004f4d7812 */ /* 0x000fe200078ec0ff */
[----:B------:R-:W-:Y:S01]  /*81c0*/  FMUL R30, R47, R34 ;  /* 0x000000222f1e7220 */ /* 0x000fe20000400000 */
[----:B------:R-:W-:Y:S01]  /*81d0*/  F2FP.BF16.F32.PACK_AB R17, R23, R18 ;  /* 0x000000121711723e */ /* 0x000fe200000010ff */
[----:B------:R-:W-:Y:S01]  /*81e0*/  FFMA R31, R49, R73, R31 ;  /* 0x00000049311f7223 */ /* 0x000fe2000000001f */
[----:B------:R-:W-:Y:S01]  /*81f0*/  FMUL R35, R47, R35 ;  /* 0x000000232f237220 */ /* 0x000fe20000400000 */
[----:B------:R-:W-:Y:S01]  /*8200*/  F2FP.BF16.F32.PACK_AB R18, R21, R20 ;  /* 0x000000141512723e */ /* 0x000fe200000010ff */
[----:B------:R-:W-:Y:S01]  /*8210*/  FFMA R28, R49, R74, R28 ;  /* 0x0000004a311c7223 */ /* 0x000fe2000000001c */
[----:B------:R-:W-:Y:S01]  /*8220*/  F2FP.BF16.F32.PACK_AB R19, R27, R22 ;  /* 0x000000161b13723e */ /* 0x000fe200000010ff */
[C---:B------:R-:W-:Y:S01]  /*8230*/  FFMA R29, R49.reuse, R75, R29 ;  /* 0x0000004b311d7223 */ /* 0x040fe2000000001d */
[C---:B------:R-:W-:Y:S01]  /*8240*/  FFMA R30, R49.reuse, R76, R30 ;  /* 0x0000004c311e7223 */ /* 0x040fe2000000001e */
[----:B------:R-:W-:Y:S01]  /*8250*/  FFMA R35, R49, R77, R35 ;  /* 0x0000004d31237223 */ /* 0x000fe20000000023 */
[----:B------:R-:W-:Y:S01]  /*8260*/  F2FP.BF16.F32.PACK_AB R24, R25, R24 ;  /* 0x000000181918723e */ /* 0x000fe200000010ff */
[----:B------:R1:W-:Y:S01]  /*8270*/  STS.128 [R105+0x20], R16 ;  /* 0x0000201069007388 */ /* 0x0003e20000000c00 */
[----:B------:R-:W-:Y:S02]  /*8280*/  F2FP.BF16.F32.PACK_AB R25, R31, R26 ;  /* 0x0000001a1f19723e */ /* 0x000fe400000010ff */
[----:B------:R-:W-:Y:S02]  /*8290*/  F2FP.BF16.F32.PACK_AB R26, R29, R28 ;  /* 0x0000001c1d1a723e */ /* 0x000fe400000010ff */
[----:B------:R-:W-:Y:S02]  /*82a0*/  F2FP.BF16.F32.PACK_AB R27, R35, R30 ;  /* 0x0000001e231b723e */ /* 0x000fe400000010ff */
[----:B------:R-:W-:Y:S05]  /*82b0*/  IADD3 R0, PT, PT, R98, R106, RZ ;  /* 0x0000006a62007210 */ /* 0x000fea0007ffe0ff */
        /* <DEDUP_REMOVED lines=9> */
[----:B------:R-:W-:Y:S02]  /*8350*/  UIADD3 UR10, UP0, UPT, UR54, 0xa80, URZ ;  /* 0x00000a80360a7890 */ /* 0x000fe4000ff1e0ff */
[----:B------:R-:W-:Y:S02]  /*8360*/  UIADD3 UR5, UPT, UPT, UR37, 0x20, URZ ;  /* 0x0000002025057890 */ /* 0x000fe4000fffe0ff */
[----:B------:R-:W-:Y:S02]  /*8370*/  UIADD3 UR4, UPT, UPT, UR49, 0x200, UR8 ;  /* 0x0000020031047890 */ /* 0x000fe4000fffe008 */
[----:B------:R-:W-:Y:S01]  /*8380*/  UIADD3.X UR11, UPT, UPT, URZ, UR55, URZ, UP0, !UPT ;  /* 0x00000037ff0b7290 */ /* 0x000fe200087fe4ff */
[----:B------:R-:W-:Y:S01]  /*8390*/  UMOV UR6, UR38 ;  /* 0x0000002600067c82 */ /* 0x000fe20008000000 */
[----:B------:R-:W-:Y:S07]  /*83a0*/  UMOV UR7, UR44 ;  /* 0x0000002c00077c82 */ /* 0x000fee0008000000 */
[----:B------:R2:W-:Y:S02]  /*83b0*/  UTMASTG.3D [UR4], [UR10] ;  /* 0x000000040a0073b5 */ /* 0x0005e40008010000 */
[----:B--2---:R0:W-:Y:S02]  /*83c0*/  UTMACMDFLUSH ;  /* 0x00000000000079b7 */ /* 0x0041e40000000000 */
.L_x_129:
[----:B------:R-:W-:Y:S05]  /*83d0*/  BSYNC.RECONVERGENT B0 ;  /* 0x0000000000007941 */ /* 0x000fea0003800200 */
.L_x_128:
[----:B------:R-:W-:Y:S01]  /*83e0*/  UIADD3 UR39, UPT, UPT, UR39, 0x1, URZ ;  /* 0x0000000127277890 */ /* 0x000fe2000fffe0ff */
[----:B------:R-:W-:Y:S03]  /*83f0*/  BSSY.RECONVERGENT B0, `(.L_x_130) ;  /* 0x0000008000007945 */ /* 0x000fe60003800200 */
[----:B------:R-:W-:Y:S04]  /*8400*/  UISETP.NE.AND UP0, UPT, UR39, 0x3, UPT ;  /* 0x000000032700788c */ /* 0x000fe8000bf05270 */
[----:B------:R-:W-:Y:S02]  /*8410*/  UISETP.EQ.XOR UP1, UPT, UR36, 0x3, !UP0 ;  /* 0x000000032400788c */ /* 0x000fe4000c722a70 */
[----:B------:R-:W-:Y:S02]  /*8420*/  USEL UR56, UR39, URZ, UP0 ;  /* 0x000000ff27387287 */ /* 0x000fe40008000000 */
[----:B------:R-:W-:Y:S04]  /*8430*/  USEL UR4, URZ, 0x1, !UP1 ;  /* 0x00000001ff047887 */ /* 0x000fe8000c800000 */
[----:B------:R-:W-:Y:S01]  /*8440*/  ULOP3.LUT UR52, UR52, UR4, URZ, 0x3c, !UPT ;  /* 0x0000000434347292 */ /* 0x000fe2000f8e3cff */
[----:B------:R-:W-:Y:S11]  /*8450*/  @P0 BRA `(.L_x_131) ;  /* 0x0000000000040947 */ /* 0x000ff60003800000 */
[----:B------:R-:W-:Y:S04]  /*8460*/  DEPBAR.LE SB0, 0x1 ;  /* 0x000080400000791a */ /* 0x000fe80000000000 */
.L_x_131:
[----:B------:R-:W-:Y:S05]  /*8470*/  BSYNC.RECONVERGENT B0 ;  /* 0x0000000000007941 */ /* 0x000fea0003800200 */
.L_x_130:
[----:B------:R-:W-:Y:S01]  /*8480*/  BAR.SYNC.DEFER_BLOCKING 0x1, 0x80 ;  /* 0x0042000000007b1d */ /* 0x000fe20000010000 */
[----:B------:R-:W-:Y:S01]  /*8490*/  UISETP.NE.AND UP0, UPT, UR51, -0x2, UPT ;  /* 0xfffffffe3300788c */ /* 0x000fe2000bf05270 */
[----:B------:R-:W-:Y:S08]  /*84a0*/  IADD3 R45, PT, PT, R45, 0x1, RZ ;  /* 0x000000012d2d7810 */ /* 0x000ff00007ffe0ff */
[----:B------:R-:W-:Y:S05]  /*84b0*/  BRA.U !UP0, `(.L_x_132) ;  /* 0x0000000108287547 */ /* 0x000fea000b800000 */
[----:B------:R-:W-:Y:S01]  /*84c0*/  ISETP.NE.AND P0, PT, R104, RZ, PT ;  /* 0x000000ff6800720c */ /* 0x000fe20003f05270 */
[----:B------:R-:W-:Y:S01]  /*84d0*/  IMAD.U32 R2, RZ, RZ, UR50 ;  /* 0x00000032ff027e24 */ /* 0x000fe2000f8e00ff */
[----:B------:R-:W-:Y:S01]  /*84e0*/  UIADD3 UR50, UPT, UPT, UR50, 0x1, URZ ;  /* 0x0000000132327890 */ /* 0x000fe2000fffe0ff */
[----:B-1----:R-:W-:Y:S03]  /*84f0*/  IMAD.U32 R0, RZ, RZ, UR45 ;  /* 0x0000002dff007e24 */ /* 0x002fe6000f8e00ff */
[----:B------:R-:W-:Y:S04]  /*8500*/  UISETP.NE.AND UP0, UPT, UR50, 0x3, UPT ;  /* 0x000000033200788c */ /* 0x000fe8000bf05270 */
[----:B------:R-:W-:Y:S03]  /*8510*/  USEL UR50, UR50, URZ, UP0 ;  /* 0x000000ff32327287 */ /* 0x000fe60008000000 */
[----:B------:R-:W-:Y:S05]  /*8520*/  @P0 LEA R2, R2, UR49, 0x3 ;  /* 0x0000003102020c11 */ /* 0x000fea000f8e18ff */
[----:B------:R-:W-:Y:S05]  /*8530*/  @P0 VIADD R2, R2, 0x108 ;  /* 0x0000010802020836 */ /* 0x000fea0000000000 */
[----:B------:R-:W-:Y:S04]  /*8540*/  @P0 PRMT R0, R0, 0x654, R2 ;  /* 0x0000065400000816 */ /* 0x000fe80000000002 */
[----:B------:R2:W-:Y:S03]  /*8550*/  @P0 SYNCS.ARRIVE.TRANS64.RED.A1T0 RZ, [R0+URZ], RZ ;  /* 0x000000ff00ff09a7 */ /* 0x0005e600081004ff */
.L_x_132:
[----:B------:R-:W-:Y:S01]  /*8560*/  ISETP.NE.AND P2, PT, R101, RZ, PT ;  /* 0x000000ff6500720c */ /* 0x000fe20003f45270 */
[----:B-12---:R-:W-:Y:S01]  /*8570*/  IMAD.IADD R0, R44, 0x1, R87 ;  /* 0x000000012c007824 */ /* 0x006fe200078e0257 */
[----:B------:R-:W-:Y:S01]  /*8580*/  ISETP.NE.AND P0, PT, R103, 0x2, PT ;  /* 0x000000026700780c */ /* 0x000fe20003f05270 */
[----:B------:R-:W-:Y:S01]  /*8590*/  UIADD3 UR51, UPT, UPT, UR51, 0x2, URZ ;  /* 0x0000000233337890 */ /* 0x000fe2000fffe0ff */
[----:B------:R-:W-:Y:S01]  /*85a0*/  ISETP.NE.AND P1, PT, R45, 0x2, PT ;  /* 0x000000022d00780c */ /* 0x000fe20003f25270 */
[----:B------:R-:W-:Y:S01]  /*85b0*/  IMAD.IADD R24, R43, 0x1, R86 ;  /* 0x000000012b187824 */ /* 0x000fe200078e0256 */
[----:B------:R-:W-:Y:S02]  /*85c0*/  R2UR UR27, R0 ;  /* 0x00000000001b72ca */ /* 0x000fe400000e0000 */
[----:B------:R-:W-:Y:S02]  /*85d0*/  SEL R2, RZ, 0x1, P0 ;  /* 0x00000001ff027807 */ /* 0x000fe40000000000 */
[----:B------:R-:W-:Y:S02]  /*85e0*/  SEL R0, RZ, 0x1, P1 ;  /* 0x00000001ff007807 */ /* 0x000fe40000800000 */
[----:B------:R-:W-:Y:S02]  /*85f0*/  LOP3.LUT R96, R96, R2, RZ, 0x3c, !PT ;  /* 0x0000000260607212 */ /* 0x000fe400078e3cff */
[----:B------:R-:W-:Y:S02]  /*8600*/  @P2 R2UR UR44, R95 ;  /* 0x000000005f2c22ca */ /* 0x000fe400000e0000 */
[----:B------:R-:W-:Y:S02]  /*8610*/  LOP3.LUT R97, R97, R0, RZ, 0x3c, !PT ;  /* 0x0000000061617212 */ /* 0x000fe400078e3cff */
[----:B------:R-:W-:Y:S02]  /*8620*/  SEL R103, R103, RZ, P0 ;  /* 0x000000ff67677207 */ /* 0x000fe40000000000 */
[----:B------:R-:W-:Y:S01]  /*8630*/  SEL R45, R45, RZ, P1 ;  /* 0x000000ff2d2d7207 */ /* 0x000fe20000800000 */
[----:B------:R-:W-:Y:S08]  /*8640*/  @P2 BRA `(.L_x_133) ;  /* 0xffffffd800042947 */ /* 0x000ff0000383ffff */
[----:B------:R-:W-:-:S09]  /*8650*/  UISETP.NE.AND UP0, UPT, UR48, URZ, UPT ;  /* 0x000000ff3000728c */ /* 0x000fd2000bf05270 */
[----:B------:R-:W-:Y:S05]  /*8660*/  BRA.U !UP0, `(.L_x_134) ;  /* 0x0000000108487547 */ /* 0x000fea000b800000 */
[----:B------:R-:W1:Y:S02]  /*8670*/  LDCU.64 UR4, c[0x0][0xc90] ;  /* 0x00019200ff0477ac */ /* 0x000e640008000a00 */
[----:B-1----:R-:W-:-:S04]  /*8680*/  UISETP.NE.U32.AND UP0, UPT, UR4, URZ, UPT ;  /* 0x000000ff0400728c */ /* 0x002fc8000bf05070 */
[----:B------:R-:W-:-:S09]  /*8690*/  UISETP.NE.AND.EX UP0, UPT, UR5, URZ, UPT, UP0 ;  /* 0x000000ff0500728c */ /* 0x000fd2000bf05300 */
[----:B------:R-:W-:Y:S05]  /*86a0*/  BRA.U UP0, `(.L_x_135) ;  /* 0x00000001000c7547 */ /* 0x000fea000b800000 */
[----:B------:R-:W-:-:S13]  /*86b0*/  FSETP.NEU.AND P0, PT, R49, RZ, PT ;  /* 0x000000ff3100720b */ /* 0x000fda0003f0d000 */
[----:B------:R-:W-:Y:S05]  /*86c0*/  @!P0 EXIT ;  /* 0x000000000000894d */ /* 0x000fea0003800000 */
[----:B------:R-:W-:Y:S05]  /*86d0*/  BRA `(.L_x_134) ;  /* 0x00000000002c7947 */ /* 0x000fea0003800000 */
.L_x_135:
[----:B------:R-:W-:Y:S01]  /*86e0*/  ISETP.NE.AND P0, PT, R102, RZ, PT ;  /* 0x000000ff6600720c */ /* 0x000fe20003f05270 */
[----:B------:R-:W-:-:S12]  /*86f0*/  BSSY.RECONVERGENT B0, `(.L_x_134) ;  /* 0x0000009000007945 */ /* 0x000fd80003800200 */
[----:B------:R-:W-:Y:S05]  /*8700*/  @P0 BRA `(.L_x_136) ;  /* 0x0000000000140947 */ /* 0x000fea0003800000 */
[----:B------:R-:W1:Y:S02]  /*8710*/  LDCU.64 UR4, c[0x0][0xc88] ;  /* 0x00019100ff0477ac */ /* 0x000e640008000a00 */
[----:B-1----:R-:W-:-:S04]  /*8720*/  ISETP.NE.U32.AND P0, PT, RZ, UR4, PT ;  /* 0x00000004ff007c0c */ /* 0x002fc8000bf05070 */
[----:B------:R-:W-:-:S13]  /*8730*/  ISETP.NE.AND.EX P0, PT, RZ, UR5, PT, P0 ;  /* 0x00000005ff007c0c */ /* 0x000fda000bf05300 */
[----:B------:R-:W-:Y:S05]  /*8740*/  @!P0 EXIT ;  /* 0x000000000000894d */ /* 0x000fea0003800000 */
[----:B------:R-:W-:Y:S05]  /*8750*/  BRA `(.L_x_137) ;  /* 0x0000000000087947 */ /* 0x000fea0003800000 */
.L_x_136:
[----:B------:R-:W-:-:S13]  /*8760*/  FSETP.NEU.AND P0, PT, R49, RZ, PT ;  /* 0x000000ff3100720b */ /* 0x000fda0003f0d000 */
[----:B------:R-:W-:Y:S05]  /*8770*/  @!P0 EXIT ;  /* 0x000000000000894d */ /* 0x000fea0003800000 */
.L_x_137:
[----:B------:R-:W-:Y:S05]  /*8780*/  BSYNC.RECONVERGENT B0 ;  /* 0x0000000000007941 */ /* 0x000fea0003800200 */
.L_x_134:
[----:B------:R-:W-:Y:S01]  /*8790*/  ULEA UR4, UR50, UR49, 0x3 ;  /* 0x0000003132047291 */ /* 0x000fe2000f8e18ff */
[----:B------:R-:W-:-:S04]  /*87a0*/  DEPBAR.LE SB0, 0x0 ;  /* 0x000080000000791a */ /* 0x000fc80000000000 */
[----:B------:R-:W-:-:S04]  /*87b0*/  UIADD3 UR4, UPT, UPT, UR4, 0x108, URZ ;  /* 0x0000010804047890 */ /* 0x000fc8000fffe0ff */
[----:B------:R-:W-:-:S09]  /*87c0*/  UPRMT UR4, UR45, 0x654, UR4 ;  /* 0x000006542d047896 */ /* 0x000fd20008000004 */
[----:B------:R-:W-:Y:S01]  /*87d0*/  SYNCS.ARRIVE.TRANS64.RED.A1T0 RZ, [UR4], RZ ;  /* 0x000000ffffff79a7 */ /* 0x000fe20008100404 */
[----:B------:R-:W-:Y:S05]  /*87e0*/  EXIT ;  /* 0x000000000000794d */ /* 0x000fea0003800000 */
.L_x_25:
[----:B--2---:R2:W1:Y:S02]  /*87f0*/  SYNCS.PHASECHK.TRANS64.TRYWAIT P0, [R2+URZ+0x180], R3 ;  /* 0x00018003020075a7 */ /* 0x00446400080011ff */
[----:B-1----:R-:W-:Y:S05]  /*8800*/  @!P0 NANOSLEEP.SYNCS 0x989680 ;  /* 0x009896800000895d */ /* 0x002fea0003900000 */
[----:B------:R-:W1:Y:S02]  /*8810*/  @!P0 SYNCS.PHASECHK.TRANS64 P0, [R2+URZ+0x180], R3 ;  /* 0x00018003020085a7 */ /* 0x000e6400080010ff */
[----:B-1----:R-:W-:Y:S05]  /*8820*/  @!P0 BRA `(.L_x_25) ;  /* 0xfffffffc00f08947 */ /* 0x002fea000383ffff */
[----:B------:R-:W-:Y:S05]  /*8830*/  BRA `(.L_x_138) ;  /* 0xffffff9000b47947 */ /* 0x000fea000383ffff */
.L_x_28:
[----:B------:R-:W-:-:S07]  /*8840*/  MOV R2, UR41 ;  /* 0x0000002900027c02 */ /* 0x000fce0008000f00 */
.L_x_139:
[----:B-1----:R1:W2:Y:S02]  /*8850*/  SYNCS.PHASECHK.TRANS64.TRYWAIT P0, [R2+URZ+0x78], R4 ;  /* 0x00007804020075a7 */ /* 0x0022a400080011ff */
[----:B--2---:R-:W-:Y:S05]  /*8860*/  @!P0 NANOSLEEP.SYNCS 0x989680 ;  /* 0x009896800000895d */ /* 0x004fea0003900000 */
[----:B------:R-:W2:Y:S02]  /*8870*/  @!P0 SYNCS.PHASECHK.TRANS64 P0, [R2+URZ+0x78], R4 ;  /* 0x00007804020085a7 */ /* 0x000ea400080010ff */
[----:B--2---:R-:W-:Y:S05]  /*8880*/  @!P0 BRA `(.L_x_139) ;  /* 0xfffffffc00f08947 */ /* 0x004fea000383ffff */
[----:B------:R-:W-:Y:S05]  /*8890*/  BRA `(.L_x_27) ;  /* 0xffffff94000c7947 */ /* 0x000fea000383ffff */
.L_x_37:
[----:B------:R-:W-:-:S07]  /*88a0*/  MOV R2, UR41 ;  /* 0x0000002900027c02 */ /* 0x000fce0008000f00 */
.L_x_140:
[----:B-1----:R1:W2:Y:S02]  /*88b0*/  SYNCS.PHASECHK.TRANS64.TRYWAIT P0, [R2+URZ+0x78], R4 ;  /* 0x00007804020075a7 */ /* 0x0022a400080011ff */
[----:B--2---:R-:W-:Y:S05]  /*88c0*/  @!P0 NANOSLEEP.SYNCS 0x989680 ;  /* 0x009896800000895d */ /* 0x004fea0003900000 */
[----:B------:R-:W2:Y:S02]  /*88d0*/  @!P0 SYNCS.PHASECHK.TRANS64 P0, [R2+URZ+0x78], R4 ;  /* 0x00007804020085a7 */ /* 0x000ea400080010ff */
[----:B--2---:R-:W-:Y:S05]  /*88e0*/  @!P0 BRA `(.L_x_140) ;  /* 0xfffffffc00f08947 */ /* 0x004fea000383ffff */
[----:B------:R-:W-:Y:S05]  /*88f0*/  BRA `(.L_x_36) ;  /* 0xffffff98001c7947 */ /* 0x000fea000383ffff */
.L_x_44:
[----:B-1----:R1:W2:Y:S02]  /*8900*/  SYNCS.PHASECHK.TRANS64.TRYWAIT P0, [R2+URZ+0x130], R3 ;  /* 0x00013003020075a7 */ /* 0x0022a400080011ff */
[----:B--2---:R-:W-:Y:S05]  /*8910*/  @!P0 NANOSLEEP.SYNCS 0x989680 ;  /* 0x009896800000895d */ /* 0x004fea0003900000 */
[----:B------:R-:W2:Y:S02]  /*8920*/  @!P0 SYNCS.PHASECHK.TRANS64 P0, [R2+URZ+0x130], R3 ;  /* 0x00013003020085a7 */ /* 0x000ea400080010ff */
[----:B--2---:R-:W-:Y:S05]  /*8930*/  @!P0 BRA `(.L_x_44) ;  /* 0xfffffffc00f08947 */ /* 0x004fea000383ffff */
[----:B------:R-:W-:Y:S05]  /*8940*/  BRA `(.L_x_141) ;  /* 0xffffff9c00147947 */ /* 0x000fea000383ffff */
.L_x_48:
[----:B----4-:R-:W-:-:S07]  /*8950*/  MOV R0, UR4 ;  /* 0x0000000400007c02 */ /* 0x010fce0008000f00 */
.L_x_142:
[----:B-1----:R1:W2:Y:S02]  /*8960*/  SYNCS.PHASECHK.TRANS64.TRYWAIT P0, [R0+URZ], R2 ;  /* 0x00000002000075a7 */ /* 0x0022a400080011ff */
[----:B--2---:R-:W-:Y:S05]  /*8970*/  @!P0 NANOSLEEP.SYNCS 0x989680 ;  /* 0x009896800000895d */ /* 0x004fea0003900000 */
[----:B------:R-:W2:Y:S02]  /*8980*/  @!P0 SYNCS.PHASECHK.TRANS64 P0, [R0+URZ], R2 ;  /* 0x00000002000085a7 */ /* 0x000ea400080010ff */
[----:B--2---:R-:W-:Y:S05]  /*8990*/  @!P0 BRA `(.L_x_142) ;  /* 0xfffffffc00f08947 */ /* 0x004fea000383ffff */
[----:B------:R-:W-:Y:S05]  /*89a0*/  BRA `(.L_x_143) ;  /* 0xffffffa000887947 */ /* 0x000fea000383ffff */
.L_x_49:
[----:B----4-:R-:W-:-:S07]  /*89b0*/  MOV R0, UR4 ;  /* 0x0000000400007c02 */ /* 0x010fce0008000f00 */
.L_x_144:
[----:B-1----:R1:W2:Y:S02]  /*89c0*/  SYNCS.PHASECHK.TRANS64.TRYWAIT P0, [R0+URZ], R3 ;  /* 0x00000003000075a7 */ /* 0x0022a400080011ff */
[----:B--2---:R-:W-:Y:S05]  /*89d0*/  @!P0 NANOSLEEP.SYNCS 0x989680 ;  /* 0x009896800000895d */ /* 0x004fea0003900000 */
[----:B------:R-:W2:Y:S02]  /*89e0*/  @!P0 SYNCS.PHASECHK.TRANS64 P0, [R0+URZ], R3 ;  /* 0x00000003000085a7 */ /* 0x000ea400080010ff */
[----:B--2---:R-:W-:Y:S05]  /*89f0*/  @!P0 BRA `(.L_x_144) ;  /* 0xfffffffc00f08947 */ /* 0x004fea000383ffff */
[----:B------:R-:W-:Y:S05]  /*8a00*/  BRA `(.L_x_145) ;  /* 0xffffffa000947947 */ /* 0x000fea000383ffff */
.L_x_50:
[----:B----4-:R-:W-:-:S07]  /*8a10*/  MOV R0, UR4 ;  /* 0x0000000400007c02 */ /* 0x010fce0008000f00 */
.L_x_146:
[----:B-1----:R1:W2:Y:S02]  /*8a20*/  SYNCS.PHASECHK.TRANS64.TRYWAIT P0, [R0+URZ], R3 ;  /* 0x00000003000075a7 */ /* 0x0022a400080011ff */
[----:B--2---:R-:W-:Y:S05]  /*8a30*/  @!P0 NANOSLEEP.SYNCS 0x989680 ;  /* 0x009896800000895d */ /* 0x004fea0003900000 */
[----:B------:R-:W2:Y:S02]  /*8a40*/  @!P0 SYNCS.PHASECHK.TRANS64 P0, [R0+URZ], R3 ;  /* 0x00000003000085a7 */ /* 0x000ea400080010ff */
[----:B--2---:R-:W-:Y:S05]  /*8a50*/  @!P0 BRA `(.L_x_146) ;  /* 0xfffffffc00f08947 */ /* 0x004fea000383ffff */
[----:B------:R-:W-:Y:S05]  /*8a60*/  BRA `(.L_x_147) ;  /* 0xffffffa000a07947 */ /* 0x000fea000383ffff */
.L_x_51:
[----:B----4-:R-:W-:-:S07]  /*8a70*/  MOV R0, UR4 ;  /* 0x0000000400007c02 */ /* 0x010fce0008000f00 */
.L_x_148:
[----:B-1----:R1:W2:Y:S02]  /*8a80*/  SYNCS.PHASECHK.TRANS64.TRYWAIT P0, [R0+URZ], R3 ;  /* 0x00000003000075a7 */ /* 0x0022a400080011ff */
[----:B--2---:R-:W-:Y:S05]  /*8a90*/  @!P0 NANOSLEEP.SYNCS 0x989680 ;  /* 0x009896800000895d */ /* 0x004fea0003900000 */
[----:B------:R-:W2:Y:S02]  /*8aa0*/  @!P0 SYNCS.PHASECHK.TRANS64 P0, [R0+URZ], R3 ;  /* 0x00000003000085a7 */ /* 0x000ea400080010ff */
[----:B--2---:R-:W-:Y:S05]  /*8ab0*/  @!P0 BRA `(.L_x_148) ;  /* 0xfffffffc00f08947 */ /* 0x004fea000383ffff */
[----:B------:R-:W-:Y:S05]  /*8ac0*/  BRA `(.L_x_149) ;  /* 0xffffffa000ac7947 */ /* 0x000fea000383ffff */
.L_x_52:
[----:B----4-:R-:W-:-:S07]  /*8ad0*/  MOV R0, UR4 ;  /* 0x0000000400007c02 */ /* 0x010fce0008000f00 */
.L_x_150:
[----:B-1----:R1:W2:Y:S02]  /*8ae0*/  SYNCS.PHASECHK.TRANS64.TRYWAIT P0, [R0+URZ], R3 ;  /* 0x00000003000075a7 */ /* 0x0022a400080011ff */
[----:B--2---:R-:W-:Y:S05]  /*8af0*/  @!P0 NANOSLEEP.SYNCS 0x989680 ;  /* 0x009896800000895d */ /* 0x004fea0003900000 */
[----:B------:R-:W2:Y:S02]  /*8b00*/  @!P0 SYNCS.PHASECHK.TRANS64 P0, [R0+URZ], R3 ;  /* 0x00000003000085a7 */ /* 0x000ea400080010ff */
[----:B--2---:R-:W-:Y:S05]  /*8b10*/  @!P0 BRA `(.L_x_150) ;  /* 0xfffffffc00f08947 */ /* 0x004fea000383ffff */
[----:B------:R-:W-:Y:S05]  /*8b20*/  BRA `(.L_x_151) ;  /* 0xffffffa000b87947 */ /* 0x000fea000383ffff */
.L_x_53:
[----:B----4-:R-:W-:-:S07]  /*8b30*/  MOV R0, UR4 ;  /* 0x0000000400007c02 */ /* 0x010fce0008000f00 */
.L_x_152:
[----:B-1----:R1:W2:Y:S02]  /*8b40*/  SYNCS.PHASECHK.TRANS64.TRYWAIT P0, [R0+URZ], R3 ;  /* 0x00000003000075a7 */ /* 0x0022a400080011ff */
[----:B--2---:R-:W-:Y:S05]  /*8b50*/  @!P0 NANOSLEEP.SYNCS 0x989680 ;  /* 0x009896800000895d */ /* 0x004fea0003900000 */
[----:B------:R-:W2:Y:S02]  /*8b60*/  @!P0 SYNCS.PHASECHK.TRANS64 P0, [R0+URZ], R3 ;  /* 0x00000003000085a7 */ /* 0x000ea400080010ff */
[----:B--2---:R-:W-:Y:S05]  /*8b70*/  @!P0 BRA `(.L_x_152) ;  /* 0xfffffffc00f08947 */ /* 0x004fea000383ffff */
[----:B------:R-:W-:Y:S05]  /*8b80*/  BRA `(.L_x_153) ;  /* 0xffffffa000c47947 */ /* 0x000fea000383ffff */
.L_x_54:
[----:B----4-:R-:W-:-:S07]  /*8b90*/  MOV R0, UR4 ;  /* 0x0000000400007c02 */ /* 0x010fce0008000f00 */
.L_x_154:
[----:B-1----:R1:W2:Y:S02]  /*8ba0*/  SYNCS.PHASECHK.TRANS64.TRYWAIT P0, [R0+URZ], R3 ;  /* 0x00000003000075a7 */ /* 0x0022a400080011ff */
[----:B--2---:R-:W-:Y:S05]  /*8bb0*/  @!P0 NANOSLEEP.SYNCS 0x989680 ;  /* 0x009896800000895d */ /* 0x004fea0003900000 */
[----:B------:R-:W2:Y:S02]  /*8bc0*/  @!P0 SYNCS.PHASECHK.TRANS64 P0, [R0+URZ], R3 ;  /* 0x00000003000085a7 */ /* 0x000ea400080010ff */
[----:B--2---:R-:W-:Y:S05]  /*8bd0*/  @!P0 BRA `(.L_x_154) ;  /* 0xfffffffc00f08947 */ /* 0x004fea000383ffff */
[----:B------:R-:W-:Y:S05]  /*8be0*/  BRA `(.L_x_155) ;  /* 0xffffffa000d07947 */ /* 0x000fea000383ffff */
.L_x_55:
[----:B----4-:R-:W-:-:S07]  /*8bf0*/  MOV R0, UR4 ;  /* 0x0000000400007c02 */ /* 0x010fce0008000f00 */
.L_x_156:
[----:B-1----:R1:W2:Y:S02]  /*8c00*/  SYNCS.PHASECHK.TRANS64.TRYWAIT P0, [R0+URZ], R3 ;  /* 0x00000003000075a7 */ /* 0x0022a400080011ff */
[----:B--2---:R-:W-:Y:S05]  /*8c10*/  @!P0 NANOSLEEP.SYNCS 0x989680 ;  /* 0x009896800000895d */ /* 0x004fea0003900000 */
[----:B------:R-:W2:Y:S02]  /*8c20*/  @!P0 SYNCS.PHASECHK.TRANS64 P0, [R0+URZ], R3 ;  /* 0x00000003000085a7 */ /* 0x000ea400080010ff */
[----:B--2---:R-:W-:Y:S05]  /*8c30*/  @!P0 BRA `(.L_x_156) ;  /* 0xfffffffc00f08947 */ /* 0x004fea000383ffff */
[----:B------:R-:W-:Y:S05]  /*8c40*/  BRA `(.L_x_157) ;  /* 0xffffffa000dc7947 */ /* 0x000fea000383ffff */
.L_x_56:
[----:B----4-:R-:W-:-:S07]  /*8c50*/  MOV R0, UR4 ;  /* 0x0000000400007c02 */ /* 0x010fce0008000f00 */
.L_x_158:
[----:B-1----:R1:W2:Y:S02]  /*8c60*/  SYNCS.PHASECHK.TRANS64.TRYWAIT P0, [R0+URZ], R3 ;  /* 0x00000003000075a7 */ /* 0x0022a400080011ff */
[----:B--2---:R-:W-:Y:S05]  /*8c70*/  @!P0 NANOSLEEP.SYNCS 0x989680 ;  /* 0x009896800000895d */ /* 0x004fea0003900000 */
[----:B------:R-:W2:Y:S02]  /*8c80*/  @!P0 SYNCS.PHASECHK.TRANS64 P0, [R0+URZ], R3 ;  /* 0x00000003000085a7 */ /* 0x000ea400080010ff */
[----:B--2---:R-:W-:Y:S05]  /*8c90*/  @!P0 BRA `(.L_x_158) ;  /* 0xfffffffc00f08947 */ /* 0x004fea000383ffff */
[----:B------:R-:W-:Y:S05]  /*8ca0*/  BRA `(.L_x_159) ;  /* 0xffffffa000e87947 */ /* 0x000fea000383ffff */
.L_x_57:
[----:B----4-:R-:W-:-:S07]  /*8cb0*/  MOV R0, UR4 ;  /* 0x0000000400007c02 */ /* 0x010fce0008000f00 */
.L_x_160:
[----:B-1----:R1:W2:Y:S02]  /*8cc0*/  SYNCS.PHASECHK.TRANS64.TRYWAIT P0, [R0+URZ], R3 ;  /* 0x00000003000075a7 */ /* 0x0022a400080011ff */
[----:B--2---:R-:W-:Y:S05]  /*8cd0*/  @!P0 NANOSLEEP.SYNCS 0x989680 ;  /* 0x009896800000895d */ /* 0x004fea0003900000 */
[----:B------:R-:W2:Y:S02]  /*8ce0*/  @!P0 SYNCS.PHASECHK.TRANS64 P0, [R0+URZ], R3 ;  /* 0x00000003000085a7 */ /* 0x000ea400080010ff */
[----:B--2---:R-:W-:Y:S05]  /*8cf0*/  @!P0 BRA `(.L_x_160) ;  /* 0xfffffffc00f08947 */ /* 0x004fea000383ffff */
[----:B------:R-:W-:Y:S05]  /*8d00*/  BRA `(.L_x_161) ;  /* 0xffffffa000f47947 */ /* 0x000fea000383ffff */
.L_x_58:
[----:B----4-:R-:W-:-:S07]  /*8d10*/  MOV R0, UR4 ;  /* 0x0000000400007c02 */ /* 0x010fce0008000f00 */
.L_x_162:
[----:B-1----:R1:W2:Y:S02]  /*8d20*/  SYNCS.PHASECHK.TRANS64.TRYWAIT P0, [R0+URZ], R3 ;  /* 0x00000003000075a7 */ /* 0x0022a400080011ff */
[----:B--2---:R-:W-:Y:S05]  /*8d30*/  @!P0 NANOSLEEP.SYNCS 0x989680 ;  /* 0x009896800000895d */ /* 0x004fea0003900000 */
[----:B------:R-:W2:Y:S02]  /*8d40*/  @!P0 SYNCS.PHASECHK.TRANS64 P0, [R0+URZ], R3 ;  /* 0x00000003000085a7 */ /* 0x000ea400080010ff */
[----:B--2---:R-:W-:Y:S05]  /*8d50*/  @!P0 BRA `(.L_x_162) ;  /* 0xfffffffc00f08947 */ /* 0x004fea000383ffff */
[----:B------:R-:W-:Y:S05]  /*8d60*/  BRA `(.L_x_163) ;  /* 0xffffffa400007947 */ /* 0x000fea000383ffff */
.L_x_59:
[----:B----4-:R-:W-:-:S07]  /*8d70*/  MOV R0, UR4 ;  /* 0x0000000400007c02 */ /* 0x010fce0008000f00 */
.L_x_164:
[----:B-1----:R1:W2:Y:S02]  /*8d80*/  SYNCS.PHASECHK.TRANS64.TRYWAIT P0, [R0+URZ], R3 ;  /* 0x00000003000075a7 */ /* 0x0022a400080011ff */
[----:B--2---:R-:W-:Y:S05]  /*8d90*/  @!P0 NANOSLEEP.SYNCS 0x989680 ;  /* 0x009896800000895d */ /* 0x004fea0003900000 */
[----:B------:R-:W2:Y:S02]  /*8da0*/  @!P0 SYNCS.PHASECHK.TRANS64 P0, [R0+URZ], R3 ;  /* 0x00000003000085a7 */ /* 0x000ea400080010ff */
[----:B--2---:R-:W-:Y:S05]  /*8db0*/  @!P0 BRA `(.L_x_164) ;  /* 0xfffffffc00f08947 */ /* 0x004fea000383ffff */
[----:B------:R-:W-:Y:S05]  /*8dc0*/  BRA `(.L_x_165) ;  /* 0xffffffa4000c7947 */ /* 0x000fea000383ffff */
.L_x_60:
[----:B----4-:R-:W-:-:S07]  /*8dd0*/  MOV R0, UR4 ;  /* 0x0000000400007c02 */ /* 0x010fce0008000f00 */
.L_x_166:
[----:B-1----:R1:W2:Y:S02]  /*8de0*/  SYNCS.PHASECHK.TRANS64.TRYWAIT P0, [R0+URZ], R3 ;  /* 0x00000003000075a7 */ /* 0x0022a400080011ff */
[----:B--2---:R-:W-:Y:S05]  /*8df0*/  @!P0 NANOSLEEP.SYNCS 0x989680 ;  /* 0x009896800000895d */ /* 0x004fea0003900000 */
[----:B------:R-:W2:Y:S02]  /*8e00*/  @!P0 SYNCS.PHASECHK.TRANS64 P0, [R0+URZ], R3 ;  /* 0x00000003000085a7 */ /* 0x000ea400080010ff */
[----:B--2---:R-:W-:Y:S05]  /*8e10*/  @!P0 BRA `(.L_x_166) ;  /* 0xfffffffc00f08947 */ /* 0x004fea000383ffff */
[----:B------:R-:W-:Y:S05]  /*8e20*/  BRA `(.L_x_167) ;  /* 0xffffffa400187947 */ /* 0x000fea000383ffff */
.L_x_61:
[----:B----4-:R-:W-:-:S07]  /*8e30*/  MOV R0, UR4 ;  /* 0x0000000400007c02 */ /* 0x010fce0008000f00 */
.L_x_168:
[----:B-1----:R1:W2:Y:S02]  /*8e40*/  SYNCS.PHASECHK.TRANS64.TRYWAIT P0, [R0+URZ], R3 ;  /* 0x00000003000075a7 */ /* 0x0022a400080011ff */
[----:B--2---:R-:W-:Y:S05]  /*8e50*/  @!P0 NANOSLEEP.SYNCS 0x989680 ;  /* 0x009896800000895d */ /* 0x004fea0003900000 */
[----:B------:R-:W2:Y:S02]  /*8e60*/  @!P0 SYNCS.PHASECHK.TRANS64 P0, [R0+URZ], R3 ;  /* 0x00000003000085a7 */ /* 0x000ea400080010ff */
[----:B--2---:R-:W-:Y:S05]  /*8e70*/  @!P0 BRA `(.L_x_168) ;  /* 0xfffffffc00f08947 */ /* 0x004fea000383ffff */
[----:B------:R-:W-:Y:S05]  /*8e80*/  BRA `(.L_x_169) ;  /* 0xffffffa400247947 */ /* 0x000fea000383ffff */
.L_x_64:
[----:B-1----:R1:W2:Y:S02]  /*8e90*/  SYNCS.PHASECHK.TRANS64.TRYWAIT P0, [R0+URZ+0x170], R4 ;  /* 0x00017004000075a7 */ /* 0x0022a400080011ff */
[----:B--2---:R-:W-:Y:S05]  /*8ea0*/  @!P0 NANOSLEEP.SYNCS 0x989680 ;  /* 0x009896800000895d */ /* 0x004fea0003900000 */
[----:B------:R-:W2:Y:S02]  /*8eb0*/  @!P0 SYNCS.PHASECHK.TRANS64 P0, [R0+URZ+0x170], R4 ;  /* 0x00017004000085a7 */ /* 0x000ea400080010ff */
[----:B--2---:R-:W-:Y:S05]  /*8ec0*/  @!P0 BRA `(.L_x_64) ;  /* 0xfffffffc00f08947 */ /* 0x004fea000383ffff */
[----:B------:R-:W-:Y:S05]  /*8ed0*/  BRA `(.L_x_170) ;  /* 0xffffffa400847947 */ /* 0x000fea000383ffff */
.L_x_65:
[----:B------:R-:W-:-:S07]  /*8ee0*/  MOV R0, UR5 ;  /* 0x0000000500007c02 */ /* 0x000fce0008000f00 */
.L_x_171:
[----:B-1----:R1:W2:Y:S02]  /*8ef0*/  SYNCS.PHASECHK.TRANS64.TRYWAIT P0, [R0+URZ+0x140], R5 ;  /* 0x00014005000075a7 */ /* 0x0022a400080011ff */
[----:B--2---:R-:W-:Y:S05]  /*8f00*/  @!P0 NANOSLEEP.SYNCS 0x989680 ;  /* 0x009896800000895d */ /* 0x004fea0003900000 */
[----:B------:R-:W2:Y:S02]  /*8f10*/  @!P0 SYNCS.PHASECHK.TRANS64 P0, [R0+URZ+0x140], R5 ;  /* 0x00014005000085a7 */ /* 0x000ea400080010ff */
[----:B--2---:R-:W-:Y:S05]  /*8f20*/  @!P0 BRA `(.L_x_171) ;  /* 0xfffffffc00f08947 */ /* 0x004fea000383ffff */
[----:B------:R-:W-:Y:S05]  /*8f30*/  BRA `(.L_x_172) ;  /* 0xffffffa400947947 */ /* 0x000fea000383ffff */
.L_x_66:
[----:B-1----:R1:W2:Y:S02]  /*8f40*/  SYNCS.PHASECHK.TRANS64.TRYWAIT P1, [R0+URZ+0x130], R4 ;  /* 0x00013004000075a7 */ /* 0x0022a400080211ff */
[----:B--2---:R-:W-:Y:S05]  /*8f50*/  @!P1 NANOSLEEP.SYNCS 0x989680 ;  /* 0x009896800000995d */ /* 0x004fea0003900000 */
[----:B------:R-:W2:Y:S02]  /*8f60*/  @!P1 SYNCS.PHASECHK.TRANS64 P1, [R0+URZ+0x130], R4 ;  /* 0x00013004000095a7 */ /* 0x000ea400080210ff */
[----:B--2---:R-:W-:Y:S05]  /*8f70*/  @!P1 BRA `(.L_x_66) ;  /* 0xfffffffc00f09947 */ /* 0x004fea000383ffff */
[----:B------:R-:W-:Y:S05]  /*8f80*/  BRA `(.L_x_173) ;  /* 0xffffffa400c47947 */ /* 0x000fea000383ffff */
.L_x_69:
[----:B------:R-:W-:-:S07]  /*8f90*/  MOV R0, UR5 ;  /* 0x0000000500007c02 */ /* 0x000fce0008000f00 */
.L_x_174:
[----:B-1----:R1:W2:Y:S02]  /*8fa0*/  SYNCS.PHASECHK.TRANS64.TRYWAIT P0, [R0+URZ+0x140], R2 ;  /* 0x00014002000075a7 */ /* 0x0022a400080011ff */
[----:B--2---:R-:W-:Y:S05]  /*8fb0*/  @!P0 NANOSLEEP.SYNCS 0x989680 ;  /* 0x009896800000895d */ /* 0x004fea0003900000 */
[----:B------:R-:W2:Y:S02]  /*8fc0*/  @!P0 SYNCS.PHASECHK.TRANS64 P0, [R0+URZ+0x140], R2 ;  /* 0x00014002000085a7 */ /* 0x000ea400080010ff */
[----:B--2---:R-:W-:Y:S05]  /*8fd0*/  @!P0 BRA `(.L_x_174) ;  /* 0xfffffffc00f08947 */ /* 0x004fea000383ffff */
[----:B------:R-:W-:Y:S05]  /*8fe0*/  BRA `(.L_x_68) ;  /* 0xffffffa800187947 */ /* 0x000fea000383ffff */
.L_x_76:
[----:B--2---:R2:W4:Y:S02]  /*8ff0*/  SYNCS.PHASECHK.TRANS64.TRYWAIT P0, [R2+URZ+0x130], R3 ;  /* 0x00013003020075a7 */ /* 0x00452400080011ff */
[----:B----4-:R-:W-:Y:S05]  /*9000*/  @!P0 NANOSLEEP.SYNCS 0x989680 ;  /* 0x009896800000895d */ /* 0x010fea0003900000 */
[----:B------:R-:W4:Y:S02]  /*9010*/  @!P0 SYNCS.PHASECHK.TRANS64 P0, [R2+URZ+0x130], R3 ;  /* 0x00013003020085a7 */ /* 0x000f2400080010ff */
[----:B----4-:R-:W-:Y:S05]  /*9020*/  @!P0 BRA `(.L_x_76) ;  /* 0xfffffffc00f08947 */ /* 0x010fea000383ffff */
[----:B------:R-:W-:Y:S05]  /*9030*/  BRA `(.L_x_175) ;  /* 0xffffffac00b47947 */ /* 0x000fea000383ffff */
.L_x_79:
[----:B------:R-:W-:-:S07]  /*9040*/  MOV R3, UR12 ;  /* 0x0000000c00037c02 */ /* 0x000fce0008000f00 */
.L_x_176:
[----:B--2---:R2:W3:Y:S02]  /*9050*/  SYNCS.PHASECHK.TRANS64.TRYWAIT P0, [R3+URZ+0x160], R2 ;  /* 0x00016002030075a7 */ /* 0x0044e400080011ff */
[----:B---3--:R-:W-:Y:S05]  /*9060*/  @!P0 NANOSLEEP.SYNCS 0x989680 ;  /* 0x009896800000895d */ /* 0x008fea0003900000 */
[----:B------:R-:W3:Y:S02]  /*9070*/  @!P0 SYNCS.PHASECHK.TRANS64 P0, [R3+URZ+0x160], R2 ;  /* 0x00016002030085a7 */ /* 0x000ee400080010ff */
[----:B---3--:R-:W-:Y:S05]  /*9080*/  @!P0 BRA `(.L_x_176) ;  /* 0xfffffffc00f08947 */ /* 0x008fea000383ffff */
[----:B------:R-:W-:Y:S05]  /*9090*/  BRA `(.L_x_177) ;  /* 0xffffffb400187947 */ /* 0x000fea000383ffff */
.L_x_82:
[----:B------:R-:W-:Y:S07]  /*90a0*/  MOV R2, UR11 ;  /* 0x0000000b00027c02 */ /* 0x000fee0008000f00 */
.L_x_178:
[----:B--2---:R2:W3:Y:S02]  /*90b0*/  SYNCS.PHASECHK.TRANS64.TRYWAIT P0, [R2+URZ], R3 ;  /* 0x00000003020075a7 */ /* 0x0044e400080011ff */
[----:B---3--:R-:W-:Y:S05]  /*90c0*/  @!P0 NANOSLEEP.SYNCS 0x989680 ;  /* 0x009896800000895d */ /* 0x008fea0003900000 */
[----:B------:R-:W3:Y:S02]  /*90d0*/  @!P0 SYNCS.PHASECHK.TRANS64 P0, [R2+URZ], R3 ;  /* 0x00000003020085a7 */ /* 0x000ee400080010ff */
[----:B---3--:R-:W-:Y:S05]  /*90e0*/  @!P0 BRA `(.L_x_178) ;  /* 0xfffffffc00f08947 */ /* 0x008fea000383ffff */
[----:B------:R-:W-:Y:S05]  /*90f0*/  BRA `(.L_x_81) ;  /* 0xffffffb400607947 */ /* 0x000fea000383ffff */
.L_x_85:
[----:B------:R-:W-:-:S07]  /*9100*/  MOV R0, UR5 ;  /* 0x0000000500007c02 */ /* 0x000fce0008000f00 */
.L_x_179:
[----:B-1----:R1:W3:Y:S02]  /*9110*/  SYNCS.PHASECHK.TRANS64.TRYWAIT P0, [R0+URZ], R2 ;  /* 0x00000002000075a7 */ /* 0x0022e400080011ff */
[----:B---3--:R-:W-:Y:S05]  /*9120*/  @!P0 NANOSLEEP.SYNCS 0x989680 ;  /* 0x009896800000895d */ /* 0x008fea0003900000 */
[----:B------:R-:W3:Y:S02]  /*9130*/  @!P0 SYNCS.PHASECHK.TRANS64 P0, [R0+URZ], R2 ;  /* 0x00000002000085a7 */ /* 0x000ee400080010ff */
[----:B---3--:R-:W-:Y:S05]  /*9140*/  @!P0 BRA `(.L_x_179) ;  /* 0xfffffffc00f08947 */ /* 0x008fea000383ffff */
[----:B------:R-:W-:Y:S05]  /*9150*/  BRA `(.L_x_180) ;  /* 0xffffffb800347947 */ /* 0x000fea000383ffff */
.L_x_86:
[----:B------:R-:W-:-:S07]  /*9160*/  MOV R0, UR6 ;  /* 0x0000000600007c02 */ /* 0x000fce0008000f00 */
.L_x_181:
[----:B-1----:R1:W3:Y:S02]  /*9170*/  SYNCS.PHASECHK.TRANS64.TRYWAIT P0, [R0+URZ], R2 ;  /* 0x00000002000075a7 */ /* 0x0022e400080011ff */
[----:B---3--:R-:W-:Y:S05]  /*9180*/  @!P0 NANOSLEEP.SYNCS 0x989680 ;  /* 0x009896800000895d */ /* 0x008fea0003900000 */
[----:B------:R-:W3:Y:S02]  /*9190*/  @!P0 SYNCS.PHASECHK.TRANS64 P0, [R0+URZ], R2 ;  /* 0x00000002000085a7 */ /* 0x000ee400080010ff */
[----:B---3--:R-:W-:Y:S05]  /*91a0*/  @!P0 BRA `(.L_x_181) ;  /* 0xfffffffc00f08947 */ /* 0x008fea000383ffff */
[----:B------:R-:W-:Y:S05]  /*91b0*/  BRA `(.L_x_182) ;  /* 0xffffffb800407947 */ /* 0x000fea000383ffff */
.L_x_91:
[----:B--2---:R2:W4:Y:S02]  /*91c0*/  SYNCS.PHASECHK.TRANS64.TRYWAIT P0, [R0+URZ+0x130], R2 ;  /* 0x00013002000075a7 */ /* 0x00452400080011ff */
[----:B----4-:R-:W-:Y:S05]  /*91d0*/  @!P0 NANOSLEEP.SYNCS 0x989680 ;  /* 0x009896800000895d */ /* 0x010fea0003900000 */
[----:B------:R-:W4:Y:S02]  /*91e0*/  @!P0 SYNCS.PHASECHK.TRANS64 P0, [R0+URZ+0x130], R2 ;  /* 0x00013002000085a7 */ /* 0x000f2400080010ff */
[----:B----4-:R-:W-:Y:S05]  /*91f0*/  @!P0 BRA `(.L_x_91) ;  /* 0xfffffffc00f08947 */ /* 0x010fea000383ffff */
[----:B------:R-:W-:Y:S05]  /*9200*/  BRA `(.L_x_183) ;  /* 0xffffffbc00287947 */ /* 0x000fea000383ffff */
.L_x_94:
[----:B------:R-:W-:Y:S07]  /*9210*/  MOV R0, UR4 ;  /* 0x0000000400007c02 */ /* 0x000fee0008000f00 */
.L_x_184:
[----:B--2---:R2:W3:Y:S02]  /*9220*/  SYNCS.PHASECHK.TRANS64.TRYWAIT P0, [R0+URZ+0x128], R2 ;  /* 0x00012802000075a7 */ /* 0x0044e400080011ff */
[----:B---3--:R-:W-:Y:S05]  /*9230*/  @!P0 NANOSLEEP.SYNCS 0x989680 ;  /* 0x009896800000895d */ /* 0x008fea0003900000 */
[----:B------:R-:W3:Y:S02]  /*9240*/  @!P0 SYNCS.PHASECHK.TRANS64 P0, [R0+URZ+0x128], R2 ;  /* 0x00012802000085a7 */ /* 0x000ee400080010ff */
[----:B---3--:R-:W-:Y:S05]  /*9250*/  @!P0 BRA `(.L_x_184) ;  /* 0xfffffffc00f08947 */ /* 0x008fea000383ffff */
[----:B------:R-:W-:Y:S05]  /*9260*/  BRA `(.L_x_93) ;  /* 0xffffffc000087947 */ /* 0x000fea000383ffff */
.L_x_97:
[----:B------:R-:W-:Y:S07]  /*9270*/  MOV R0, UR7 ;  /* 0x0000000700007c02 */ /* 0x000fee0008000f00 */
.L_x_185:
[----:B-1----:R1:W2:Y:S02]  /*9280*/  SYNCS.PHASECHK.TRANS64.TRYWAIT P0, [R0+URZ+0x108], R9 ;  /* 0x00010809000075a7 */ /* 0x0022a400080011ff */
[----:B--2---:R-:W-:Y:S05]  /*9290*/  @!P0 NANOSLEEP.SYNCS 0x989680 ;  /* 0x009896800000895d */ /* 0x004fea0003900000 */
[----:B------:R-:W2:Y:S02]  /*92a0*/  @!P0 SYNCS.PHASECHK.TRANS64 P0, [R0+URZ+0x108], R9 ;  /* 0x00010809000085a7 */ /* 0x000ea400080010ff */
[----:B--2---:R-:W-:Y:S05]  /*92b0*/  @!P0 BRA `(.L_x_185) ;  /* 0xfffffffc00f08947 */ /* 0x004fea000383ffff */
[----:B------:R-:W-:Y:S05]  /*92c0*/  BRA `(.L_x_186) ;  /* 0xffffffc000807947 */ /* 0x000fea000383ffff */
.L_x_98:
[----:B------:R-:W-:Y:S07]  /*92d0*/  MOV R0, UR5 ;  /* 0x0000000500007c02 */ /* 0x000fee0008000f00 */
.L_x_187:
[----:B-1----:R1:W2:Y:S02]  /*92e0*/  SYNCS.PHASECHK.TRANS64.TRYWAIT P0, [R0+URZ+0x108], R24 ;  /* 0x00010818000075a7 */ /* 0x0022a400080011ff */
[----:B--2---:R-:W-:Y:S05]  /*92f0*/  @!P0 NANOSLEEP.SYNCS 0x989680 ;  /* 0x009896800000895d */ /* 0x004fea0003900000 */
[----:B------:R-:W2:Y:S02]  /*9300*/  @!P0 SYNCS.PHASECHK.TRANS64 P0, [R0+URZ+0x108], R24 ;  /* 0x00010818000085a7 */ /* 0x000ea400080010ff */
[----:B--2---:R-:W-:Y:S05]  /*9310*/  @!P0 BRA `(.L_x_187) ;  /* 0xfffffffc00f08947 */ /* 0x004fea000383ffff */
[----:B------:R-:W-:Y:S05]  /*9320*/  BRA `(.L_x_188) ;  /* 0xffffffc400207947 */ /* 0x000fea000383ffff */
.L_x_100:
[----:B------:R-:W-:-:S07]  /*9330*/  MOV R0, UR5 ;  /* 0x0000000500007c02 */ /* 0x000fce0008000f00 */
.L_x_189:
[----:B-1----:R1:W3:Y:S02]  /*9340*/  SYNCS.PHASECHK.TRANS64.TRYWAIT P0, [R0+URZ], R2 ;  /* 0x00000002000075a7 */ /* 0x0022e400080011ff */
[----:B---3--:R-:W-:Y:S05]  /*9350*/  @!P0 NANOSLEEP.SYNCS 0x989680 ;  /* 0x009896800000895d */ /* 0x008fea0003900000 */
[----:B------:R-:W3:Y:S02]  /*9360*/  @!P0 SYNCS.PHASECHK.TRANS64 P0, [R0+URZ], R2 ;  /* 0x00000002000085a7 */ /* 0x000ee400080010ff */
[----:B---3--:R-:W-:Y:S05]  /*9370*/  @!P0 BRA `(.L_x_189) ;  /* 0xfffffffc00f08947 */ /* 0x008fea000383ffff */
[----:B------:R-:W-:Y:S05]  /*9380*/  BRA `(.L_x_190) ;  /* 0xffffffc400ac7947 */ /* 0x000fea000383ffff */
.L_x_101:
[----:B------:R-:W-:-:S07]  /*9390*/  MOV R0, UR5 ;  /* 0x0000000500007c02 */ /* 0x000fce0008000f00 */
.L_x_191:
[----:B-1----:R1:W3:Y:S02]  /*93a0*/  SYNCS.PHASECHK.TRANS64.TRYWAIT P0, [R0+URZ], R2 ;  /* 0x00000002000075a7 */ /* 0x0022e400080011ff */
[----:B---3--:R-:W-:Y:S05]  /*93b0*/  @!P0 NANOSLEEP.SYNCS 0x989680 ;  /* 0x009896800000895d */ /* 0x008fea0003900000 */
[----:B------:R-:W3:Y:S02]  /*93c0*/  @!P0 SYNCS.PHASECHK.TRANS64 P0, [R0+URZ], R2 ;  /* 0x00000002000085a7 */ /* 0x000ee400080010ff */
[----:B---3--:R-:W-:Y:S05]  /*93d0*/  @!P0 BRA `(.L_x_191) ;  /* 0xfffffffc00f08947 */ /* 0x008fea000383ffff */
[----:B------:R-:W-:Y:S05]  /*93e0*/  BRA `(.L_x_192) ;  /* 0xffffffc400b87947 */ /* 0x000fea000383ffff */
.L_x_103:
[----:B--2---:R2:W4:Y:S02]  /*93f0*/  SYNCS.PHASECHK.TRANS64.TRYWAIT P0, [R0+URZ+0x130], R2 ;  /* 0x00013002000075a7 */ /* 0x00452400080011ff */
[----:B----4-:R-:W-:Y:S05]  /*9400*/  @!P0 NANOSLEEP.SYNCS 0x989680 ;  /* 0x009896800000895d */ /* 0x010fea0003900000 */
[----:B------:R-:W4:Y:S02]  /*9410*/  @!P0 SYNCS.PHASECHK.TRANS64 P0, [R0+URZ+0x130], R2 ;  /* 0x00013002000085a7 */ /* 0x000f2400080010ff */
[----:B----4-:R-:W-:Y:S05]  /*9420*/  @!P0 BRA `(.L_x_103) ;  /* 0xfffffffc00f08947 */ /* 0x010fea000383ffff */
[----:B------:R-:W-:Y:S05]  /*9430*/  BRA `(.L_x_193) ;  /* 0xffffffc8009c7947 */ /* 0x000fea000383ffff */
.L_x_113:
[----:B-1----:R1:W3:Y:S02]  /*9440*/  SYNCS.PHASECHK.TRANS64.TRYWAIT P1, [R0+URZ+0xf0], R3 ;  /* 0x0000f003000075a7 */ /* 0x0022e400080211ff */
[----:B---3--:R-:W-:Y:S05]  /*9450*/  @!P1 NANOSLEEP.SYNCS 0x989680 ;  /* 0x009896800000995d */ /* 0x008fea0003900000 */
[----:B------:R-:W3:Y:S02]  /*9460*/  @!P1 SYNCS.PHASECHK.TRANS64 P1, [R0+URZ+0xf0], R3 ;  /* 0x0000f003000095a7 */ /* 0x000ee400080210ff */
[----:B---3--:R-:W-:Y:S05]  /*9470*/  @!P1 BRA `(.L_x_113) ;  /* 0xfffffffc00f09947 */ /* 0x008fea000383ffff */
[----:B------:R-:W-:Y:S05]  /*9480*/  BRA `(.L_x_112) ;  /* 0xffffffd400c87947 */ /* 0x000fea000383ffff */
.L_x_115:
[----:B-1----:R1:W4:Y:S02]  /*9490*/  SYNCS.PHASECHK.TRANS64.TRYWAIT P0, [R73+URZ+0x150], R2 ;  /* 0x00015002490075a7 */ /* 0x00232400080011ff */
[----:B----4-:R-:W-:Y:S05]  /*94a0*/  @!P0 NANOSLEEP.SYNCS 0x989680 ;  /* 0x009896800000895d */ /* 0x010fea0003900000 */
[----:B------:R-:W4:Y:S02]  /*94b0*/  @!P0 SYNCS.PHASECHK.TRANS64 P0, [R73+URZ+0x150], R2 ;  /* 0x00015002490085a7 */ /* 0x000f2400080010ff */
[----:B----4-:R-:W-:Y:S05]  /*94c0*/  @!P0 BRA `(.L_x_115) ;  /* 0xfffffffc00f08947 */ /* 0x010fea000383ffff */
[----:B------:R-:W-:Y:S05]  /*94d0*/  BRA `(.L_x_114) ;  /* 0xffffffd800007947 */ /* 0x000fea000383ffff */
.L_x_126:
[----:B--2---:R2:W4:Y:S02]  /*94e0*/  SYNCS.PHASECHK.TRANS64.TRYWAIT P0, [R2+URZ+0xf0], R107 ;  /* 0x0000f06b020075a7 */ /* 0x00452400080011ff */
[----:B----4-:R-:W-:Y:S05]  /*94f0*/  @!P0 NANOSLEEP.SYNCS 0x989680 ;  /* 0x009896800000895d */ /* 0x010fea0003900000 */
[----:B------:R-:W4:Y:S02]  /*9500*/  @!P0 SYNCS.PHASECHK.TRANS64 P0, [R2+URZ+0xf0], R107 ;  /* 0x0000f06b020085a7 */ /* 0x000f2400080010ff */
[----:B----4-:R-:W-:Y:S05]  /*9510*/  @!P0 BRA `(.L_x_126) ;  /* 0xfffffffc00f08947 */ /* 0x010fea000383ffff */
[----:B------:R-:W-:Y:S05]  /*9520*/  BRA `(.L_x_125) ;  /* 0xffffffe000e87947 */ /* 0x000fea000383ffff */
        .weak           $__internal_0_$__cuda_sm10x_tcgen05_guardrail_trap_col_being_dealloced_not_returned_by_alloc
        .type           $__internal_0_$__cuda_sm10x_tcgen05_guardrail_trap_col_being_dealloced_not_returned_by_alloc,@function
        .size           $__internal_0_$__cuda_sm10x_tcgen05_guardrail_trap_col_being_dealloced_not_returned_by_alloc,($__internal_1_$__cuda_sm10x_tcgen05_guardrail_trap_phase_invalid_during_alloc - $__internal_0_$__cuda_sm10x_tcgen05_guardrail_trap_col_being_dealloced_not_returned_by_alloc)
$__internal_0_$__cuda_sm10x_tcgen05_guardrail_trap_col_being_dealloced_not_returned_by_alloc:
[----:B------:R-:W-:Y:S05]  /*9530*/  BPT.TRAP 0x1 ;  /* 0x000000040000795c */ /* 0x000fea0000300000 */
[----:B------:R-:W-:-:S04]  /*9540*/  HFMA2 R3, -RZ, RZ, 0, 0 ;  /* 0x00000000ff037431 */ /* 0x000fc800000001ff */
[----:B------:R-:W-:Y:S05]  /*9550*/  RET.REL.NODEC R2 `(_ZN7cutlass13device_kernelINS_4gemm6kernel13GemmUniversalIN4cute5tupleIJiiiiEEENS1_10collective13CollectiveMmaINS1_46MainloopSm100TmaUmmaWarpSpecializedBlockScaledILi15ELi2ELi2ENS5_IJNS4_1CILi1EEENSA_ILi8EEESB_EEEEENS5_IJNSA_ILi128EEENSA_ILi64EEESF_EEENS5_IJNS_12float_e2m1_tENS_13float_ue8m0_tEEEENS5_IJNS5_IJlSB_lEEENS4_6LayoutINS5_IJNS5_IJNS5_IJNSA_ILi32EEENSA_ILi4EEEEEEiEEESQ_NS5_IJSB_iEEEEEENS5_IJNS5_IJNS5_IJNSA_ILi16EEESO_EEEiEEENS5_IJNS5_IJNSA_ILi0EEESB_EEENSA_ILi512EEEEEENS5_IJSW_iEEEEEEEEEEESK_S13_NS4_8TiledMMAINS4_8MMA_AtomIJNS4_17SM100_MMA_MXF4_SSISI_SI_fSJ_Li128ELi64ELi32ELNS4_4UMMA5MajorE0ELS18_0ELNS17_7ScaleInE0ELS19_0EEEEEENSM_INS5_IJSB_SB_SB_EEENS5_IJSW_SW_SW_EEEEENS5_IJNS4_10UnderscoreES1F_S1F_EEEEENS5_IJNS4_23SM90_TMA_LOAD_MULTICASTES1I_EEENS5_IJNS4_14ComposedLayoutINS4_7SwizzleILi2ELi4ELi3EEENS4_18smem_ptr_flag_bitsILi4EEENSM_INS5_IJSC_SF_EEENS5_IJSF_SB_EEEEEEENSM_INS5_IJNS5_IJNS5_IJSP_SB_EEENS5_IJSN_NSA_ILi2EEEEEEEEESB_NS5_IJS1U_SB_EEEEEENS5_IJNS5_IJNS5_IJSU_SY_EEESX_EEESW_NS5_IJS1U_SY_EEEEEEEEEEEvNS4_8identityENS5_IJNS4_13SM90_TMA_LOADES26_EEES24_vS25_EENS_8epilogue10collective18CollectiveEpilogueINS29_23Sm100TmaWarpSpecializedILi3ELi2ELi32ELb1ELb0EEEJSH_NS5_IJNSM_ISF_SB_EENSM_ISN_SB_EEEEENS_10bfloat16_tESL_S2H_SL_NS29_6fusion15FusionCallbacksIS2D_NS2I_17LinearCombinationIS2H_fS2H_fLNS_15FloatRoundStyleE2EEESH_S2G_JEEENS4_5SM1004TMEM4LOAD26SM100_TMEM_LOAD_32dp32b32xES26_NS1K_IS1M_NS1N_ILi16EEENSM_INS5_IJSC_SN_EEENS5_IJSN_SB_EEEEEEENS4_39AutoVectorizingCopyWithAssumedAlignmentILi128EEENS4_14SM90_TMA_STOREES2W_S2Y_S2Y_EEEvvEEEEvNT_6ParamsE) ;  /* 0xffffff6802a87950 */ /* 0x000fea0003c3ffff */
        .weak           $__internal_1_$__cuda_sm10x_tcgen05_guardrail_trap_phase_invalid_during_alloc
        .type           $__internal_1_$__cuda_sm10x_tcgen05_guardrail_trap_phase_invalid_during_alloc,@function
        .size           $__internal_1_$__cuda_sm10x_tcgen05_guardrail_trap_phase_invalid_during_alloc,($__internal_2_$__cuda_sm10x_tcgen05_guardrail_trap_unallocated_columns_being_dealloced - $__internal_1_$__cuda_sm10x_tcgen05_guardrail_trap_phase_invalid_during_alloc)
$__internal_1_$__cuda_sm10x_tcgen05_guardrail_trap_phase_invalid_during_alloc:
[----:B------:R-:W-:Y:S05]  /*9560*/  BPT.TRAP 0x1 ;  /* 0x000000040000795c */ /* 0x000fea0000300000 */
[----:B------:R-:W-:-:S04]  /*9570*/  MOV R3, 0x0 ;  /* 0x0000000000037802 */ /* 0x000fc80000000f00 */
[----:B------:R-:W-:Y:S05]  /*9580*/  RET.REL.NODEC R2 `(_ZN7cutlass13device_kernelINS_4gemm6kernel13GemmUniversalIN4cute5tupleIJiiiiEEENS1_10collective13CollectiveMmaINS1_46MainloopSm100TmaUmmaWarpSpecializedBlockScaledILi15ELi2ELi2ENS5_IJNS4_1CILi1EEENSA_ILi8EEESB_EEEEENS5_IJNSA_ILi128EEENSA_ILi64EEESF_EEENS5_IJNS_12float_e2m1_tENS_13float_ue8m0_tEEEENS5_IJNS5_IJlSB_lEEENS4_6LayoutINS5_IJNS5_IJNS5_IJNSA_ILi32EEENSA_ILi4EEEEEEiEEESQ_NS5_IJSB_iEEEEEENS5_IJNS5_IJNS5_IJNSA_ILi16EEESO_EEEiEEENS5_IJNS5_IJNSA_ILi0EEESB_EEENSA_ILi512EEEEEENS5_IJSW_iEEEEEEEEEEESK_S13_NS4_8TiledMMAINS4_8MMA_AtomIJNS4_17SM100_MMA_MXF4_SSISI_SI_fSJ_Li128ELi64ELi32ELNS4_4UMMA5MajorE0ELS18_0ELNS17_7ScaleInE0ELS19_0EEEEEENSM_INS5_IJSB_SB_SB_EEENS5_IJSW_SW_SW_EEEEENS5_IJNS4_10UnderscoreES1F_S1F_EEEEENS5_IJNS4_23SM90_TMA_LOAD_MULTICASTES1I_EEENS5_IJNS4_14ComposedLayoutINS4_7SwizzleILi2ELi4ELi3EEENS4_18smem_ptr_flag_bitsILi4EEENSM_INS5_IJSC_SF_EEENS5_IJSF_SB_EEEEEEENSM_INS5_IJNS5_IJNS5_IJSP_SB_EEENS5_IJSN_NSA_ILi2EEEEEEEEESB_NS5_IJS1U_SB_EEEEEENS5_IJNS5_IJNS5_IJSU_SY_EEESX_EEESW_NS5_IJS1U_SY_EEEEEEEEEEEvNS4_8identityENS5_IJNS4_13SM90_TMA_LOADES26_EEES24_vS25_EENS_8epilogue10collective18CollectiveEpilogueINS29_23Sm100TmaWarpSpecializedILi3ELi2ELi32ELb1ELb0EEEJSH_NS5_IJNSM_ISF_SB_EENSM_ISN_SB_EEEEENS_10bfloat16_tESL_S2H_SL_NS29_6fusion15FusionCallbacksIS2D_NS2I_17LinearCombinationIS2H_fS2H_fLNS_15FloatRoundStyleE2EEESH_S2G_JEEENS4_5SM1004TMEM4LOAD26SM100_TMEM_LOAD_32dp32b32xES26_NS1K_IS1M_NS1N_ILi16EEENSM_INS5_IJSC_SN_EEENS5_IJSN_SB_EEEEEEENS4_39AutoVectorizingCopyWithAssumedAlignmentILi128EEENS4_14SM90_TMA_STOREES2W_S2Y_S2Y_EEEvvEEEEvNT_6ParamsE) ;  /* 0xffffff68029c7950 */ /* 0x000fea0003c3ffff */
        .weak           $__internal_2_$__cuda_sm10x_tcgen05_guardrail_trap_unallocated_columns_being_dealloced
        .type           $__internal_2_$__cuda_sm10x_tcgen05_guardrail_trap_unallocated_columns_being_dealloced,@function
        .size           $__internal_2_$__cuda_sm10x_tcgen05_guardrail_trap_unallocated_columns_being_dealloced,(.L_x_195 - $__internal_2_$__cuda_sm10x_tcgen05_guardrail_trap_unallocated_columns_being_dealloced)
$__internal_2_$__cuda_sm10x_tcgen05_guardrail_trap_unallocated_columns_being_dealloced:
[----:B------:R-:W-:Y:S05]  /*9590*/  BPT.TRAP 0x1 ;  /* 0x000000040000795c */ /* 0x000fea0000300000 */
[----:B------:R-:W-:-:S04]  /*95a0*/  HFMA2 R3, -RZ, RZ, 0, 0 ;  /* 0x00000000ff037431 */ /* 0x000fc800000001ff */
[----:B------:R-:W-:Y:S05]  /*95b0*/  RET.REL.NODEC R2 `(_ZN7cutlass13device_kernelINS_4gemm6kernel13GemmUniversalIN4cute5tupleIJiiiiEEENS1_10collective13CollectiveMmaINS1_46MainloopSm100TmaUmmaWarpSpecializedBlockScaledILi15ELi2ELi2ENS5_IJNS4_1CILi1EEENSA_ILi8EEESB_EEEEENS5_IJNSA_ILi128EEENSA_ILi64EEESF_EEENS5_IJNS_12float_e2m1_tENS_13float_ue8m0_tEEEENS5_IJNS5_IJlSB_lEEENS4_6LayoutINS5_IJNS5_IJNS5_IJNSA_ILi32EEENSA_ILi4EEEEEEiEEESQ_NS5_IJSB_iEEEEEENS5_IJNS5_IJNS5_IJNSA_ILi16EEESO_EEEiEEENS5_IJNS5_IJNSA_ILi0EEESB_EEENSA_ILi512EEEEEENS5_IJSW_iEEEEEEEEEEESK_S13_NS4_8TiledMMAINS4_8MMA_AtomIJNS4_17SM100_MMA_MXF4_SSISI_SI_fSJ_Li128ELi64ELi32ELNS4_4UMMA5MajorE0ELS18_0ELNS17_7ScaleInE0ELS19_0EEEEEENSM_INS5_IJSB_SB_SB_EEENS5_IJSW_SW_SW_EEEEENS5_IJNS4_10UnderscoreES1F_S1F_EEEEENS5_IJNS4_23SM90_TMA_LOAD_MULTICASTES1I_EEENS5_IJNS4_14ComposedLayoutINS4_7SwizzleILi2ELi4ELi3EEENS4_18smem_ptr_flag_bitsILi4EEENSM_INS5_IJSC_SF_EEENS5_IJSF_SB_EEEEEEENSM_INS5_IJNS5_IJNS5_IJSP_SB_EEENS5_IJSN_NSA_ILi2EEEEEEEEESB_NS5_IJS1U_SB_EEEEEENS5_IJNS5_IJNS5_IJSU_SY_EEESX_EEESW_NS5_IJS1U_SY_EEEEEEEEEEEvNS4_8identityENS5_IJNS4_13SM90_TMA_LOADES26_EEES24_vS25_EENS_8epilogue10collective18CollectiveEpilogueINS29_23Sm100TmaWarpSpecializedILi3ELi2ELi32ELb1ELb0EEEJSH_NS5_IJNSM_ISF_SB_EENSM_ISN_SB_EEEEENS_10bfloat16_tESL_S2H_SL_NS29_6fusion15FusionCallbacksIS2D_NS2I_17LinearCombinationIS2H_fS2H_fLNS_15FloatRoundStyleE2EEESH_S2G_JEEENS4_5SM1004TMEM4LOAD26SM100_TMEM_LOAD_32dp32b32xES26_NS1K_IS1M_NS1N_ILi16EEENSM_INS5_IJSC_SN_EEENS5_IJSN_SB_EEEEEEENS4_39AutoVectorizingCopyWithAssumedAlignmentILi128EEENS4_14SM90_TMA_STOREES2W_S2Y_S2Y_EEEvvEEEEvNT_6ParamsE) ;  /* 0xffffff6802907950 */ /* 0x000fea0003c3ffff */
.L_x_194:
[----:B------:R-:W-:-:S00]  /*95c0*/  BRA `(.L_x_194) ;  /* 0xfffffffc00fc7947 */ /* 0x000fc0000383ffff */
[----:B------:R-:W-:-:S00]  /*95d0*/  NOP ;  /* 0x0000000000007918 */ /* 0x000fc00000000000 */
        /* <DEDUP_REMOVED lines=10> */
.L_x_195:


//--------------------- .nv.global.init           --------------------------
	.section	.nv.global.init,"aw",@progbits
.nv.global.init:
	.type		$str$29,@object
	.size		$str$29,($str$30 - $str$29)
$str$29:
        /*0000*/ 	.byte	0x28, 0x61, 0x64, 0x64, 0x72, 0x65, 0x73, 0x73, 0x20, 0x26, 0x20, 0x6d, 0x61, 0x73, 0x6b, 0x29
        /*0010*/ 	.byte	0x20, 0x3d, 0x3d, 0x20, 0x30, 0x00
	.type		$str$30,@object
	.size		$str$30,($str$26 - $str$30)
$str$30:
        /*0016*/ 	.byte	0x2f, 0x74, 0x6d, 0x70, 0x2f, 0x63, 0x75, 0x74, 0x6c, 0x61, 0x73, 0x73, 0x5f, 0x73, 0x77, 0x65
        /*0026*/ 	.byte	0x65, 0x70, 0x5f, 0x73, 0x72, 0x63, 0x2f, 0x69, 0x6e, 0x63, 0x6c, 0x75, 0x64, 0x65, 0x2f, 0x63
        /*0036*/ 	.byte	0x75, 0x74, 0x65, 0x2f, 0x70, 0x6f, 0x69, 0x6e, 0x74, 0x65, 0x72, 0x5f, 0x66, 0x6c, 0x61, 0x67
        /*0046*/ 	.byte	0x67, 0x65, 0x64, 0x2e, 0x68, 0x70, 0x70, 0x00
	.type		$str$26,@object
	.size		$str$26,($str$25 - $str$26)
$str$26:
        /*004e*/ 	.byte	0x2f, 0x74, 0x6d, 0x70, 0x2f, 0x63, 0x75, 0x74, 0x6c, 0x61, 0x73, 0x73, 0x5f, 0x73, 0x77, 0x65
        /*005e*/ 	.byte	0x65, 0x70, 0x5f, 0x73, 0x72, 0x63, 0x2f, 0x69, 0x6e, 0x63, 0x6c, 0x75, 0x64, 0x65, 0x2f, 0x63
        /*006e*/ 	.byte	0x75, 0x74, 0x65, 0x2f, 0x61, 0x74, 0x6f, 0x6d, 0x2f, 0x63, 0x6f, 0x70, 0x79, 0x5f, 0x74, 0x72
        /*007e*/ 	.byte	0x61, 0x69, 0x74, 0x73, 0x5f, 0x73, 0x6d, 0x31, 0x30, 0x30, 0x2e, 0x68, 0x70, 0x70, 0x00
	.type		$str$25,@object
	.size		$str$25,(__unnamed_1 - $str$25)
$str$25:
        /*008d*/ 	.byte	0x28, 0x28, 0x75, 0x69, 0x6e, 0x74, 0x33, 0x32, 0x5f, 0x74, 0x28, 0x74, 0x68, 0x72, 0x65, 0x61
        /*009d*/ 	.byte	0x64, 0x49, 0x64, 0x78, 0x2e, 0x78, 0x29, 0x20, 0x2f, 0x20, 0x33, 0x32, 0x29, 0x20, 0x25, 0x20
        /*00ad*/ 	.byte	0x34, 0x29, 0x20, 0x3d, 0x3d, 0x20, 0x28, 0x28, 0x28, 0x74, 0x6d, 0x65, 0x6d, 0x5f, 0x61, 0x64
        /*00bd*/ 	.byte	0x64, 0x72, 0x20, 0x3e, 0x3e, 0x20, 0x31, 0x36, 0x29, 0x20, 0x2f, 0x20, 0x33, 0x32, 0x29, 0x20
        /*00cd*/ 	.byte	0x25, 0x20, 0x34, 0x29, 0x00
	.type		__unnamed_1,@object
	.size		__unnamed_1,(__unnamed_2 - __unnamed_1)
__unnamed_1:
        /*00d2*/ 	.byte	0x61, 0x75, 0x74, 0x6f, 0x20, 0x63, 0x75, 0x74, 0x65, 0x3a, 0x3a, 0x61, 0x73, 0x5f, 0x70, 0x6f
        /* <DEDUP_REMOVED lines=24> */
        /*0262*/ 	.byte	0x34, 0x30, 0x39, 0x36, 0x3e, 0x3e, 0x3e, 0x3e, 0x5d, 0x00
	.type		__unnamed_2,@object
	.size		__unnamed_2,(.L_2 - __unnamed_2)
__unnamed_2:
        /* <DEDUP_REMOVED lines=42> */
        /*050c*/ 	.byte	0x3e, 0x3e, 0x5d, 0x00
.L_2:


//--------------------- .nv.shared._ZN7cutlass13device_kernelINS_4gemm6kernel13GemmUniversalIN4cute5tupleIJiiiiEEENS1_10collective13CollectiveMmaINS1_46MainloopSm100TmaUmmaWarpSpecializedBlockScaledILi15ELi2ELi2ENS5_IJNS4_1CILi1EEENSA_ILi8EEESB_EEEEENS5_IJNSA_ILi128EEENSA_ILi64EEESF_EEENS5_IJNS_12float_e2m1_tENS_13float_ue8m0_tEEEENS5_IJNS5_IJlSB_lEEENS4_6LayoutINS5_IJNS5_IJNS5_IJNSA_ILi32EEENSA_ILi4EEEEEEiEEESQ_NS5_IJSB_iEEEEEENS5_IJNS5_IJNS5_IJNSA_ILi16EEESO_EEEiEEENS5_IJNS5_IJNSA_ILi0EEESB_EEENSA_ILi512EEEEEENS5_IJSW_iEEEEEEEEEEESK_S13_NS4_8TiledMMAINS4_8MMA_AtomIJNS4_17SM100_MMA_MXF4_SSISI_SI_fSJ_Li128ELi64ELi32ELNS4_4UMMA5MajorE0ELS18_0ELNS17_7ScaleInE0ELS19_0EEEEEENSM_INS5_IJSB_SB_SB_EEENS5_IJSW_SW_SW_EEEEENS5_IJNS4_10UnderscoreES1F_S1F_EEEEENS5_IJNS4_23SM90_TMA_LOAD_MULTICASTES1I_EEENS5_IJNS4_14ComposedLayoutINS4_7SwizzleILi2ELi4ELi3EEENS4_18smem_ptr_flag_bitsILi4EEENSM_INS5_IJSC_SF_EEENS5_IJSF_SB_EEEEEEENSM_INS5_IJNS5_IJNS5_IJSP_SB_EEENS5_IJSN_NSA_ILi2EEEEEEEEESB_NS5_IJS1U_SB_EEEEEENS5_IJNS5_IJNS5_IJSU_SY_EEESX_EEESW_NS5_IJS1U_SY_EEEEEEEEEEEvNS4_8identityENS5_IJNS4_13SM90_TMA_LOADES26_EEES24_vS25_EENS_8epilogue10collective18CollectiveEpilogueINS29_23Sm100TmaWarpSpecializedILi3ELi2ELi32ELb1ELb0EEEJSH_NS5_IJNSM_ISF_SB_EENSM_ISN_SB_EEEEENS_10bfloat16_tESL_S2H_SL_NS29_6fusion15FusionCallbacksIS2D_NS2I_17LinearCombinationIS2H_fS2H_fLNS_15FloatRoundStyleE2EEESH_S2G_JEEENS4_5SM1004TMEM4LOAD26SM100_TMEM_LOAD_32dp32b32xES26_NS1K_IS1M_NS1N_ILi16EEENSM_INS5_IJSC_SN_EEENS5_IJSN_SB_EEEEEEENS4_39AutoVectorizingCopyWithAssumedAlignmentILi128EEENS4_14SM90_TMA_STOREES2W_S2Y_S2Y_EEEvvEEEEvNT_6ParamsE --------------------------
	.section	.nv.shared._ZN7cutlass13device_kernelINS_4gemm6kernel13GemmUniversalIN4cute5tupleIJiiiiEEENS1_10collective13CollectiveMmaINS1_46MainloopSm100TmaUmmaWarpSpecializedBlockScaledILi15ELi2ELi2ENS5_IJNS4_1CILi1EEENSA_ILi8EEESB_EEEEENS5_IJNSA_ILi128EEENSA_ILi64EEESF_EEENS5_IJNS_12float_e2m1_tENS_13float_ue8m0_tEEEENS5_IJNS5_IJlSB_lEEENS4_6LayoutINS5_IJNS5_IJNS5_IJNSA_ILi32EEENSA_ILi4EEEEEEiEEESQ_NS5_IJSB_iEEEEEENS5_IJNS5_IJNS5_IJNSA_ILi16EEESO_EEEiEEENS5_IJNS5_IJNSA_ILi0EEESB_EEENSA_ILi512EEEEEENS5_IJSW_iEEEEEEEEEEESK_S13_NS4_8TiledMMAINS4_8MMA_AtomIJNS4_17SM100_MMA_MXF4_SSISI_SI_fSJ_Li128ELi64ELi32ELNS4_4UMMA5MajorE0ELS18_0ELNS17_7ScaleInE0ELS19_0EEEEEENSM_INS5_IJSB_SB_SB_EEENS5_IJSW_SW_SW_EEEEENS5_IJNS4_10UnderscoreES1F_S1F_EEEEENS5_IJNS4_23SM90_TMA_LOAD_MULTICASTES1I_EEENS5_IJNS4_14ComposedLayoutINS4_7SwizzleILi2ELi4ELi3EEENS4_18smem_ptr_flag_bitsILi4EEENSM_INS5_IJSC_SF_EEENS5_IJSF_SB_EEEEEEENSM_INS5_IJNS5_IJNS5_IJSP_SB_EEENS5_IJSN_NSA_ILi2EEEEEEEEESB_NS5_IJS1U_SB_EEEEEENS5_IJNS5_IJNS5_IJSU_SY_EEESX_EEESW_NS5_IJS1U_SY_EEEEEEEEEEEvNS4_8identityENS5_IJNS4_13SM90_TMA_LOADES26_EEES24_vS25_EENS_8epilogue10collective18CollectiveEpilogueINS29_23Sm100TmaWarpSpecializedILi3ELi2ELi32ELb1ELb0EEEJSH_NS5_IJNSM_ISF_SB_EENSM_ISN_SB_EEEEENS_10bfloat16_tESL_S2H_SL_NS29_6fusion15FusionCallbacksIS2D_NS2I_17LinearCombinationIS2H_fS2H_fLNS_15FloatRoundStyleE2EEESH_S2G_JEEENS4_5SM1004TMEM4LOAD26SM100_TMEM_LOAD_32dp32b32xES26_NS1K_IS1M_NS1N_ILi16EEENSM_INS5_IJSC_SN_EEENS5_IJSN_SB_EEEEEEENS4_39AutoVectorizingCopyWithAssumedAlignmentILi128EEENS4_14SM90_TMA_STOREES2W_S2Y_S2Y_EEEvvEEEEvNT_6ParamsE,"aw",@nobits
	.sectionflags	@""
	.align	16
	.zero		1024


//--------------------- .nv.shared.reserved.0     --------------------------
	.section	.nv.shared.reserved.0,"aw",@nobits
	.weak		__nv_reservedSMEM_offset_0_alias
	.size		__nv_reservedSMEM_offset_0_alias, 0, 64
	.other		__nv_reservedSMEM_offset_0_alias,@"STO_CUDA_RESERVED_SHARED STV_DEFAULT"
__nv_reservedSMEM_offset_0_alias:
	.zero		0
.nv.shared.reserved.0:
	.zero		64
	.weak		__nv_reservedSMEM_tcgen05_partition
	.type		__nv_reservedSMEM_tcgen05_partition,@object
	.size		__nv_reservedSMEM_tcgen05_partition,(.L_0 - __nv_reservedSMEM_tcgen05_partition)
__nv_reservedSMEM_tcgen05_partition:
	.zero		32
.L_0:


//--------------------- .nv.global                --------------------------
	.section	.nv.global,"aw",@nobits
.nv.global:
	.type		_ZN40_INTERNAL_a616a837_4_k_cu_a73c0b5e_188464cute1_E,@object
	.size		_ZN40_INTERNAL_a616a837_4_k_cu_a73c0b5e_188464cute1_E,(_ZN40_INTERNAL_a616a837_4_k_cu_a73c0b5e_188464cuda3std3__45__cpo6cbeginE - _ZN40_INTERNAL_a616a837_4_k_cu_a73c0b5e_188464cute1_E)
_ZN40_INTERNAL_a616a837_4_k_cu_a73c0b5e_188464cute1_E:
	.zero		1
	.type		_ZN40_INTERNAL_a616a837_4_k_cu_a73c0b5e_188464cuda3std3__45__cpo6cbeginE,@object
	.size		_ZN40_INTERNAL_a616a837_4_k_cu_a73c0b5e_188464cuda3std3__45__cpo6cbeginE,(_ZN40_INTERNAL_a616a837_4_k_cu_a73c0b5e_188464cuda3std3__48in_placeE - _ZN40_INTERNAL_a616a837_4_k_cu_a73c0b5e_188464cuda3std3__45__cpo6cbeginE)
_ZN40_INTERNAL_a616a837_4_k_cu_a73c0b5e_188464cuda3std3__45__cpo6cbeginE:
	.zero		1
	.type		_ZN40_INTERNAL_a616a837_4_k_cu_a73c0b5e_188464cuda3std3__48in_placeE,@object
	.size		_ZN40_INTERNAL_a616a837_4_k_cu_a73c0b5e_188464cuda3std3__48in_placeE,(_ZN40_INTERNAL_a616a837_4_k_cu_a73c0b5e_188464cuda3std6ranges3__45__cpo9iter_moveE - _ZN40_INTERNAL_a616a837_4_k_cu_a73c0b5e_188464cuda3std3__48in_placeE)
_ZN40_INTERNAL_a616a837_4_k_cu_a73c0b5e_188464cuda3std3__48in_placeE:
	.zero		1
	.type		_ZN40_INTERNAL_a616a837_4_k_cu_a73c0b5e_188464cuda3std6ranges3__45__cpo9iter_moveE,@object
	.size		_ZN40_INTERNAL_a616a837_4_k_cu_a73c0b5e_188464cuda3std6ranges3__45__cpo9iter_moveE,(_ZN40_INTERNAL_a616a837_4_k_cu_a73c0b5e_188464cuda3std3__45__cpo5beginE - _ZN40_INTERNAL_a616a837_4_k_cu_a73c0b5e_188464cuda3std6ranges3__45__cpo9iter_moveE)
_ZN40_INTERNAL_a616a837_4_k_cu_a73c0b5e_188464cuda3std6ranges3__45__cpo9iter_moveE:
	.zero		1
	.type		_ZN40_INTERNAL_a616a837_4_k_cu_a73c0b5e_188464cuda3std3__45__cpo5beginE,@object
	.size		_ZN40_INTERNAL_a616a837_4_k_cu_a73c0b5e_188464cuda3std3__45__cpo5beginE,(_ZN40_INTERNAL_a616a837_4_k_cu_a73c0b5e_188464cuda3std3__442_GLOBAL__N__a616a837_4_k_cu_a73c0b5e_188466ignoreE - _ZN40_INTERNAL_a616a837_4_k_cu_a73c0b5e_188464cuda3std3__45__cpo5beginE)
_ZN40_INTERNAL_a616a837_4_k_cu_a73c0b5e_188464cuda3std3__45__cpo5beginE:
	.zero		1
	.type		_ZN40_INTERNAL_a616a837_4_k_cu_a73c0b5e_188464cuda3std3__442_GLOBAL__N__a616a837_4_k_cu_a73c0b5e_188466ignoreE,@object
	.size		_ZN40_INTERNAL_a616a837_4_k_cu_a73c0b5e_188464cuda3std3__442_GLOBAL__N__a616a837_4_k_cu_a73c0b5e_188466ignoreE,(_ZN40_INTERNAL_a616a837_4_k_cu_a73c0b5e_188464cute7productE - _ZN40_INTERNAL_a616a837_4_k_cu_a73c0b5e_188464cuda3std3__442_GLOBAL__N__a616a837_4_k_cu_a73c0b5e_188466ignoreE)
_ZN40_INTERNAL_a616a837_4_k_cu_a73c0b5e_188464cuda3std3__442_GLOBAL__N__a616a837_4_k_cu_a73c0b5e_188466ignoreE:
	.zero		1
	.type		_ZN40_INTERNAL_a616a837_4_k_cu_a73c0b5e_188464cute7productE,@object
	.size		_ZN40_INTERNAL_a616a837_4_k_cu_a73c0b5e_188464cute7productE,(_ZN40_INTERNAL_a616a837_4_k_cu_a73c0b5e_188464cuda3std3__45__cpo3endE - _ZN40_INTERNAL_a616a837_4_k_cu_a73c0b5e_188464cute7productE)
_ZN40_INTERNAL_a616a837_4_k_cu_a73c0b5e_188464cute7productE:
	.zero		1
	.type		_ZN40_INTERNAL_a616a837_4_k_cu_a73c0b5e_188464cuda3std3__45__cpo3endE,@object
	.size		_ZN40_INTERNAL_a616a837_4_k_cu_a73c0b5e_188464cuda3std3__45__cpo3endE,(_ZN40_INTERNAL_a616a837_4_k_cu_a73c0b5e_188464cuda3std3__419piecewise_constructE - _ZN40_INTERNAL_a616a837_4_k_cu_a73c0b5e_188464cuda3std3__45__cpo3endE)
_ZN40_INTERNAL_a616a837_4_k_cu_a73c0b5e_188464cuda3std3__45__cpo3endE:
	.zero		1
	.type		_ZN40_INTERNAL_a616a837_4_k_cu_a73c0b5e_188464cuda3std3__419piecewise_constructE,@object
	.size		_ZN40_INTERNAL_a616a837_4_k_cu_a73c0b5e_188464cuda3std3__419piecewise_constructE,(_ZN40_INTERNAL_a616a837_4_k_cu_a73c0b5e_188464cuda3std3__45__cpo4cendE - _ZN40_INTERNAL_a616a837_4_k_cu_a73c0b5e_188464cuda3std3__419piecewise_constructE)
_ZN40_INTERNAL_a616a837_4_k_cu_a73c0b5e_188464cuda3std3__419piecewise_constructE:
	.zero		1
	.type		_ZN40_INTERNAL_a616a837_4_k_cu_a73c0b5e_188464cuda3std3__45__cpo4cendE,@object
	.size		_ZN40_INTERNAL_a616a837_4_k_cu_a73c0b5e_188464cuda3std3__45__cpo4cendE,(_ZN40_INTERNAL_a616a837_4_k_cu_a73c0b5e_188464cuda3std6ranges3__45__cpo4swapE - _ZN40_INTERNAL_a616a837_4_k_cu_a73c0b5e_188464cuda3std3__45__cpo4cendE)
_ZN40_INTERNAL_a616a837_4_k_cu_a73c0b5e_188464cuda3std3__45__cpo4cendE:
	.zero		1
	.type		_ZN40_INTERNAL_a616a837_4_k_cu_a73c0b5e_188464cuda3std6ranges3__45__cpo4swapE,@object
	.size		_ZN40_INTERNAL_a616a837_4_k_cu_a73c0b5e_188464cuda3std6ranges3__45__cpo4swapE,(.L_10 - _ZN40_INTERNAL_a616a837_4_k_cu_a73c0b5e_188464cuda3std6ranges3__45__cpo4swapE)
_ZN40_INTERNAL_a616a837_4_k_cu_a73c0b5e_188464cuda3std6ranges3__45__cpo4swapE:
	.zero		1
.L_10:


//--------------------- .nv.constant0._ZN7cutlass13device_kernelINS_4gemm6kernel13GemmUniversalIN4cute5tupleIJiiiiEEENS1_10collective13CollectiveMmaINS1_46MainloopSm100TmaUmmaWarpSpecializedBlockScaledILi15ELi2ELi2ENS5_IJNS4_1CILi1EEENSA_ILi8EEESB_EEEEENS5_IJNSA_ILi128EEENSA_ILi64EEESF_EEENS5_IJNS_12float_e2m1_tENS_13float_ue8m0_tEEEENS5_IJNS5_IJlSB_lEEENS4_6LayoutINS5_IJNS5_IJNS5_IJNSA_ILi32EEENSA_ILi4EEEEEEiEEESQ_NS5_IJSB_iEEEEEENS5_IJNS5_IJNS5_IJNSA_ILi16EEESO_EEEiEEENS5_IJNS5_IJNSA_ILi0EEESB_EEENSA_ILi512EEEEEENS5_IJSW_iEEEEEEEEEEESK_S13_NS4_8TiledMMAINS4_8MMA_AtomIJNS4_17SM100_MMA_MXF4_SSISI_SI_fSJ_Li128ELi64ELi32ELNS4_4UMMA5MajorE0ELS18_0ELNS17_7ScaleInE0ELS19_0EEEEEENSM_INS5_IJSB_SB_SB_EEENS5_IJSW_SW_SW_EEEEENS5_IJNS4_10UnderscoreES1F_S1F_EEEEENS5_IJNS4_23SM90_TMA_LOAD_MULTICASTES1I_EEENS5_IJNS4_14ComposedLayoutINS4_7SwizzleILi2ELi4ELi3EEENS4_18smem_ptr_flag_bitsILi4EEENSM_INS5_IJSC_SF_EEENS5_IJSF_SB_EEEEEEENSM_INS5_IJNS5_IJNS5_IJSP_SB_EEENS5_IJSN_NSA_ILi2EEEEEEEEESB_NS5_IJS1U_SB_EEEEEENS5_IJNS5_IJNS5_IJSU_SY_EEESX_EEESW_NS5_IJS1U_SY_EEEEEEEEEEEvNS4_8identityENS5_IJNS4_13SM90_TMA_LOADES26_EEES24_vS25_EENS_8epilogue10collective18CollectiveEpilogueINS29_23Sm100TmaWarpSpecializedILi3ELi2ELi32ELb1ELb0EEEJSH_NS5_IJNSM_ISF_SB_EENSM_ISN_SB_EEEEENS_10bfloat16_tESL_S2H_SL_NS29_6fusion15FusionCallbacksIS2D_NS2I_17LinearCombinationIS2H_fS2H_fLNS_15FloatRoundStyleE2EEESH_S2G_JEEENS4_5SM1004TMEM4LOAD26SM100_TMEM_LOAD_32dp32b32xES26_NS1K_IS1M_NS1N_ILi16EEENSM_INS5_IJSC_SN_EEENS5_IJSN_SB_EEEEEEENS4_39AutoVectorizingCopyWithAssumedAlignmentILi128EEENS4_14SM90_TMA_STOREES2W_S2Y_S2Y_EEEvvEEEEvNT_6ParamsE --------------------------
	.section	.nv.constant0._ZN7cutlass13device_kernelINS_4gemm6kernel13GemmUniversalIN4cute5tupleIJiiiiEEENS1_10collective13CollectiveMmaINS1_46MainloopSm100TmaUmmaWarpSpecializedBlockScaledILi15ELi2ELi2ENS5_IJNS4_1CILi1EEENSA_ILi8EEESB_EEEEENS5_IJNSA_ILi128EEENSA_ILi64EEESF_EEENS5_IJNS_12float_e2m1_tENS_13float_ue8m0_tEEEENS5_IJNS5_IJlSB_lEEENS4_6LayoutINS5_IJNS5_IJNS5_IJNSA_ILi32EEENSA_ILi4EEEEEEiEEESQ_NS5_IJSB_iEEEEEENS5_IJNS5_IJNS5_IJNSA_ILi16EEESO_EEEiEEENS5_IJNS5_IJNSA_ILi0EEESB_EEENSA_ILi512EEEEEENS5_IJSW_iEEEEEEEEEEESK_S13_NS4_8TiledMMAINS4_8MMA_AtomIJNS4_17SM100_MMA_MXF4_SSISI_SI_fSJ_Li128ELi64ELi32ELNS4_4UMMA5MajorE0ELS18_0ELNS17_7ScaleInE0ELS19_0EEEEEENSM_INS5_IJSB_SB_SB_EEENS5_IJSW_SW_SW_EEEEENS5_IJNS4_10UnderscoreES1F_S1F_EEEEENS5_IJNS4_23SM90_TMA_LOAD_MULTICASTES1I_EEENS5_IJNS4_14ComposedLayoutINS4_7SwizzleILi2ELi4ELi3EEENS4_18smem_ptr_flag_bitsILi4EEENSM_INS5_IJSC_SF_EEENS5_IJSF_SB_EEEEEEENSM_INS5_IJNS5_IJNS5_IJSP_SB_EEENS5_IJSN_NSA_ILi2EEEEEEEEESB_NS5_IJS1U_SB_EEEEEENS5_IJNS5_IJNS5_IJSU_SY_EEESX_EEESW_NS5_IJS1U_SY_EEEEEEEEEEEvNS4_8identityENS5_IJNS4_13SM90_TMA_LOADES26_EEES24_vS25_EENS_8epilogue10collective18CollectiveEpilogueINS29_23Sm100TmaWarpSpecializedILi3ELi2ELi32ELb1ELb0EEEJSH_NS5_IJNSM_ISF_SB_EENSM_ISN_SB_EEEEENS_10bfloat16_tESL_S2H_SL_NS29_6fusion15FusionCallbacksIS2D_NS2I_17LinearCombinationIS2H_fS2H_fLNS_15FloatRoundStyleE2EEESH_S2G_JEEENS4_5SM1004TMEM4LOAD26SM100_TMEM_LOAD_32dp32b32xES26_NS1K_IS1M_NS1N_ILi16EEENSM_INS5_IJSC_SN_EEENS5_IJSN_SB_EEEEEEENS4_39AutoVectorizingCopyWithAssumedAlignmentILi128EEENS4_14SM90_TMA_STOREES2W_S2Y_S2Y_EEEvvEEEEvNT_6ParamsE,"a",@progbits
	.sectionflags	@""
	.align	4
.nv.constant0._ZN7cutlass13device_kernelINS_4gemm6kernel13GemmUniversalIN4cute5tupleIJiiiiEEENS1_10collective13CollectiveMmaINS1_46MainloopSm100TmaUmmaWarpSpecializedBlockScaledILi15ELi2ELi2ENS5_IJNS4_1CILi1EEENSA_ILi8EEESB_EEEEENS5_IJNSA_ILi128EEENSA_ILi64EEESF_EEENS5_IJNS_12float_e2m1_tENS_13float_ue8m0_tEEEENS5_IJNS5_IJlSB_lEEENS4_6LayoutINS5_IJNS5_IJNS5_IJNSA_ILi32EEENSA_ILi4EEEEEEiEEESQ_NS5_IJSB_iEEEEEENS5_IJNS5_IJNS5_IJNSA_ILi16EEESO_EEEiEEENS5_IJNS5_IJNSA_ILi0EEESB_EEENSA_ILi512EEEEEENS5_IJSW_iEEEEEEEEEEESK_S13_NS4_8TiledMMAINS4_8MMA_AtomIJNS4_17SM100_MMA_MXF4_SSISI_SI_fSJ_Li128ELi64ELi32ELNS4_4UMMA5MajorE0ELS18_0ELNS17_7ScaleInE0ELS19_0EEEEEENSM_INS5_IJSB_SB_SB_EEENS5_IJSW_SW_SW_EEEEENS5_IJNS4_10UnderscoreES1F_S1F_EEEEENS5_IJNS4_23SM90_TMA_LOAD_MULTICASTES1I_EEENS5_IJNS4_14ComposedLayoutINS4_7SwizzleILi2ELi4ELi3EEENS4_18smem_ptr_flag_bitsILi4EEENSM_INS5_IJSC_SF_EEENS5_IJSF_SB_EEEEEEENSM_INS5_IJNS5_IJNS5_IJSP_SB_EEENS5_IJSN_NSA_ILi2EEEEEEEEESB_NS5_IJS1U_SB_EEEEEENS5_IJNS5_IJNS5_IJSU_SY_EEESX_EEESW_NS5_IJS1U_SY_EEEEEEEEEEEvNS4_8identityENS5_IJNS4_13SM90_TMA_LOADES26_EEES24_vS25_EENS_8epilogue10collective18CollectiveEpilogueINS29_23Sm100TmaWarpSpecializedILi3ELi2ELi32ELb1ELb0EEEJSH_NS5_IJNSM_ISF_SB_EENSM_ISN_SB_EEEEENS_10bfloat16_tESL_S2H_SL_NS29_6fusion15FusionCallbacksIS2D_NS2I_17LinearCombinationIS2H_fS2H_fLNS_15FloatRoundStyleE2EEESH_S2G_JEEENS4_5SM1004TMEM4LOAD26SM100_TMEM_LOAD_32dp32b32xES26_NS1K_IS1M_NS1N_ILi16EEENSM_INS5_IJSC_SN_EEENS5_IJSN_SB_EEEEEEENS4_39AutoVectorizingCopyWithAssumedAlignmentILi128EEENS4_14SM90_TMA_STOREES2W_S2Y_S2Y_EEEvvEEEEvNT_6ParamsE:
	.zero		3968


//--------------------- SYMBOLS --------------------------

	.type		.nv.reservedSmem.offset0,@object
	.size		.nv.reservedSmem.offset0,0x4
	.type		.nv.reservedSmem.cap,@object
	.size		.nv.reservedSmem.cap,0x4
	.type		__assertfail,@function
